def attn_fwd(
    Q,
    K,
    V,
    Out,
    Lse,
    sm_scale,
    stride_qz,
    stride_qh,
    stride_qm,
    stride_qk,
    stride_kz,
    stride_kh,
    stride_kn,
    stride_kk,
    stride_vz,
    stride_vh,
    stride_vn,
    stride_vk,
    stride_oz,
    stride_oh,
    stride_om,
    stride_ok,
    seqlen_q,
    seqlen_k,
    BLOCK_M: tl.constexpr,
    BLOCK_N: tl.constexpr,
    HEAD_DIM: tl.constexpr,
    CAUSAL: tl.constexpr,
):
    start_m = tl.program_id(0)
    off_hz = tl.program_id(1)
    q_off = off_hz * stride_qh
    k_off = off_hz * stride_kh
    v_off = off_hz * stride_vh
    offs_m = start_m * BLOCK_M + tl.arange(0, BLOCK_M)
    offs_d = tl.arange(0, HEAD_DIM)
    offs_n = tl.arange(0, BLOCK_N)
    q_ptrs = Q + q_off + offs_m[:, None] * stride_qm + offs_d[None, :] * stride_qk
    k_ptrs = K + k_off + offs_d[:, None] * stride_kk + offs_n[None, :] * stride_kn
    v_ptrs = V + v_off + offs_n[:, None] * stride_vn + offs_d[None, :] * stride_vk
    m_i = tl.full([BLOCK_M], float("-inf"), dtype=tl.float32)
    l_i = tl.zeros([BLOCK_M], dtype=tl.float32) + 1.0
    acc = tl.zeros([BLOCK_M, HEAD_DIM], dtype=tl.float32)
    q = tl.load(q_ptrs)
    acc, l_i, m_i = _attn_fwd_inner(
        acc,
        l_i,
        m_i,
        q,
        k_ptrs,
        v_ptrs,
        sm_scale,
        stride_kn,
        stride_vn,
        start_m,
        seqlen_k,
        BLOCK_M,
        BLOCK_N,
        HEAD_DIM,
        CAUSAL,
    )
    acc = acc / l_i[:, None]
    lse = m_i + tl.math.log2(l_i) / 1.4426950408889634
    o_ptrs = (
        Out
        + off_hz * stride_oh
        + offs_m[:, None] * stride_om
        + offs_d[None, :] * stride_ok
    )
    tl.store(o_ptrs, acc.to(Out.dtype.element_ty))
    tl.store(Lse + off_hz * seqlen_q + offs_m, lse)

# config = {"BLOCK_M": 64, "BLOCK_N": 128, "HEAD_DIM": 32, "arch": "sm_90", "causal": true, "dtype": "bf16", "num_stages": 2, "num_warps": 8}
# arch = sm_90


// ===== COMPILED SASS (sm_90a) =====

	.target	sm_90a

	.elftype	@"ET_EXEC"


//--------------------- .note.nv.tkinfo           --------------------------
	.section	.note.nv.tkinfo,"",@"SHT_NOTE"
	.sectionflags	@"SHF_NOTE_NV_TKINFO"
	.tkinfo
        /*0018*/ 	.word	0x00000002
        /*0030*/ 	.string	""
        /*0030*/ 	.string	"ptxas"
        /*0030*/ 	.string	"Cuda compilation tools, release 13.0, V13.0.88"
        /*0030*/ 	.string	"Build cuda_13.0.r13.0/compiler.36424714_0"
        /*0030*/ 	.string	"-v  -suppress-debug-info  -lineinfo  -arch sm_90a "



//--------------------- .note.nv.cuinfo           --------------------------
	.section	.note.nv.cuinfo,"",@"SHT_NOTE"
	.sectionflags	@"SHF_NOTE_NV_CUINFO"
        /*0018*/ 	.short	0x0002
        /*001a*/ 	.short	0x005a
        /*001c*/ 	.short	0x0082
	.zero		2


//--------------------- .nv.info                  --------------------------
	.section	.nv.info,"",@"SHT_CUDA_INFO"
	.align	4


	//----- nvinfo : EIATTR_REGCOUNT
	.align		4
        /*0000*/ 	.byte	0x04, 0x2f
        /*0002*/ 	.short	(.L_2 - .L_1)
	.align		4
.L_1:
        /*0004*/ 	.word	index@(attn_fwd)
        /*0008*/ 	.word	0x000000d4


	//----- nvinfo : EIATTR_FRAME_SIZE
	.align		4
.L_2:
        /*000c*/ 	.byte	0x04, 0x11
        /*000e*/ 	.short	(.L_4 - .L_3)
	.align		4
.L_3:
        /*0010*/ 	.word	index@(attn_fwd)
        /*0014*/ 	.word	0x00000000


	//----- nvinfo : EIATTR_MIN_STACK_SIZE
	.align		4
.L_4:
        /*0018*/ 	.byte	0x04, 0x12
        /*001a*/ 	.short	(.L_6 - .L_5)
	.align		4
.L_5:
        /*001c*/ 	.word	index@(attn_fwd)
        /*0020*/ 	.word	0x00000000
.L_6:


//--------------------- .nv.compat                --------------------------
	.section	.nv.compat,"",@"SHT_CUDA_COMPAT_INFO"
	.align	4
        /*0000*/ 	.byte	0x02, 0x09, 0x01, 0x00, 0x02, 0x02, 0x04, 0x00, 0x02, 0x05, 0x05, 0x00, 0x03, 0x07, 0x01, 0x01
        /*0010*/ 	.byte	0x02, 0x03, 0x00, 0x00, 0x02, 0x06, 0x01, 0x00, 0x04, 0x0b, 0x08, 0x00, 0x00, 0x00, 0x00, 0x00
        /*0020*/ 	.byte	0x00, 0x00, 0x00, 0x00


//--------------------- .nv.info.attn_fwd         --------------------------
	.section	.nv.info.attn_fwd,"",@"SHT_CUDA_INFO"
	.sectionflags	@""
	.align	4


	//----- nvinfo : EIATTR_CUDA_API_VERSION
	.align		4
        /*0000*/ 	.byte	0x04, 0x37
        /*0002*/ 	.short	(.L_8 - .L_7)
.L_7:
        /*0004*/ 	.word	0x00000082


	//----- nvinfo : EIATTR_KPARAM_INFO
	.align		4
.L_8:
        /*0008*/ 	.byte	0x04, 0x17
        /*000a*/ 	.short	(.L_10 - .L_9)
.L_9:
        /*000c*/ 	.word	0x00000000
        /*0010*/ 	.short	0x0019
        /*0012*/ 	.short	0x0080
        /*0014*/ 	.byte	0x00, 0xf4, 0x21, 0x00


	//----- nvinfo : EIATTR_KPARAM_INFO
	.align		4
.L_10:
        /*0018*/ 	.byte	0x04, 0x17
        /*001a*/ 	.short	(.L_12 - .L_11)
.L_11:
        /*001c*/ 	.word	0x00000000
        /*0020*/ 	.short	0x0018
        /*0022*/ 	.short	0x0078
        /*0024*/ 	.byte	0x00, 0xf4, 0x21, 0x00


	//----- nvinfo : EIATTR_KPARAM_INFO
	.align		4
.L_12:
        /*0028*/ 	.byte	0x04, 0x17
        /*002a*/ 	.short	(.L_14 - .L_13)
.L_13:
        /*002c*/ 	.word	0x00000000
        /*0030*/ 	.short	0x0017
        /*0032*/ 	.short	0x0070
        /*0034*/ 	.byte	0x00, 0xf0, 0x11, 0x00


	//----- nvinfo : EIATTR_KPARAM_INFO
	.align		4
.L_14:
        /*0038*/ 	.byte	0x04, 0x17
        /*003a*/ 	.short	(.L_16 - .L_15)
.L_15:
        /*003c*/ 	.word	0x00000000
        /*0040*/ 	.short	0x0016
        /*0042*/ 	.short	0x006c
        /*0044*/ 	.byte	0x00, 0xf0, 0x11, 0x00


	//----- nvinfo : EIATTR_KPARAM_INFO
	.align		4
.L_16:
        /*0048*/ 	.byte	0x04, 0x17
        /*004a*/ 	.short	(.L_18 - .L_17)
.L_17:
        /*004c*/ 	.word	0x00000000
        /*0050*/ 	.short	0x0015
        /*0052*/ 	.short	0x0068
        /*0054*/ 	.byte	0x00, 0xf0, 0x11, 0x00


	//----- nvinfo : EIATTR_KPARAM_INFO
	.align		4
.L_18:
        /*0058*/ 	.byte	0x04, 0x17
        /*005a*/ 	.short	(.L_20 - .L_19)
.L_19:
        /*005c*/ 	.word	0x00000000
        /*0060*/ 	.short	0x0014
        /*0062*/ 	.short	0x0064
        /*0064*/ 	.byte	0x00, 0xf0, 0x11, 0x00


	//----- nvinfo : EIATTR_KPARAM_INFO
	.align		4
.L_20:
        /*0068*/ 	.byte	0x04, 0x17
        /*006a*/ 	.short	(.L_22 - .L_21)
.L_21:
        /*006c*/ 	.word	0x00000000
        /*0070*/ 	.short	0x0013
        /*0072*/ 	.short	0x0060
        /*0074*/ 	.byte	0x00, 0xf0, 0x11, 0x00


	//----- nvinfo : EIATTR_KPARAM_INFO
	.align		4
.L_22:
        /*0078*/ 	.byte	0x04, 0x17
        /*007a*/ 	.short	(.L_24 - .L_23)
.L_23:
        /*007c*/ 	.word	0x00000000
        /*0080*/ 	.short	0x0012
        /*0082*/ 	.short	0x005c
        /*0084*/ 	.byte	0x00, 0xf0, 0x11, 0x00


	//----- nvinfo : EIATTR_KPARAM_INFO
	.align		4
.L_24:
        /*0088*/ 	.byte	0x04, 0x17
        /*008a*/ 	.short	(.L_26 - .L_25)
.L_25:
        /*008c*/ 	.word	0x00000000
        /*0090*/ 	.short	0x0011
        /*0092*/ 	.short	0x0058
        /*0094*/ 	.byte	0x00, 0xf0, 0x11, 0x00


	//----- nvinfo : EIATTR_KPARAM_INFO
	.align		4
.L_26:
        /*0098*/ 	.byte	0x04, 0x17
        /*009a*/ 	.short	(.L_28 - .L_27)
.L_27:
        /*009c*/ 	.word	0x00000000
        /*00a0*/ 	.short	0x0010
        /*00a2*/ 	.short	0x0054
        /*00a4*/ 	.byte	0x00, 0xf0, 0x11, 0x00


	//----- nvinfo : EIATTR_KPARAM_INFO
	.align		4
.L_28:
        /*00a8*/ 	.byte	0x04, 0x17
        /*00aa*/ 	.short	(.L_30 - .L_29)
.L_29:
        /*00ac*/ 	.word	0x00000000
        /*00b0*/ 	.short	0x000f
        /*00b2*/ 	.short	0x0050
        /*00b4*/ 	.byte	0x00, 0xf0, 0x11, 0x00


	//----- nvinfo : EIATTR_KPARAM_INFO
	.align		4
.L_30:
        /*00b8*/ 	.byte	0x04, 0x17
        /*00ba*/ 	.short	(.L_32 - .L_31)
.L_31:
        /*00bc*/ 	.word	0x00000000
        /*00c0*/ 	.short	0x000e
        /*00c2*/ 	.short	0x004c
        /*00c4*/ 	.byte	0x00, 0xf0, 0x11, 0x00


	//----- nvinfo : EIATTR_KPARAM_INFO
	.align		4
.L_32:
        /*00c8*/ 	.byte	0x04, 0x17
        /*00ca*/ 	.short	(.L_34 - .L_33)
.L_33:
        /*00cc*/ 	.word	0x00000000
        /*00d0*/ 	.short	0x000d
        /*00d2*/ 	.short	0x0048
        /*00d4*/ 	.byte	0x00, 0xf0, 0x11, 0x00


	//----- nvinfo : EIATTR_KPARAM_INFO
	.align		4
.L_34:
        /*00d8*/ 	.byte	0x04, 0x17
        /*00da*/ 	.short	(.L_36 - .L_35)
.L_35:
        /*00dc*/ 	.word	0x00000000
        /*00e0*/ 	.short	0x000c
        /*00e2*/ 	.short	0x0044
        /*00e4*/ 	.byte	0x00, 0xf0, 0x11, 0x00


	//----- nvinfo : EIATTR_KPARAM_INFO
	.align		4
.L_36:
        /*00e8*/ 	.byte	0x04, 0x17
        /*00ea*/ 	.short	(.L_38 - .L_37)
.L_37:
        /*00ec*/ 	.word	0x00000000
        /*00f0*/ 	.short	0x000b
        /*00f2*/ 	.short	0x0040
        /*00f4*/ 	.byte	0x00, 0xf0, 0x11, 0x00


	//----- nvinfo : EIATTR_KPARAM_INFO
	.align		4
.L_38:
        /*00f8*/ 	.byte	0x04, 0x17
        /*00fa*/ 	.short	(.L_40 - .L_39)
.L_39:
        /*00fc*/ 	.word	0x00000000
        /*0100*/ 	.short	0x000a
        /*0102*/ 	.short	0x003c
        /*0104*/ 	.byte	0x00, 0xf0, 0x11, 0x00


	//----- nvinfo : EIATTR_KPARAM_INFO
	.align		4
.L_40:
        /*0108*/ 	.byte	0x04, 0x17
        /*010a*/ 	.short	(.L_42 - .L_41)
.L_41:
        /*010c*/ 	.word	0x00000000
        /*0110*/ 	.short	0x0009
        /*0112*/ 	.short	0x0038
        /*0114*/ 	.byte	0x00, 0xf0, 0x11, 0x00


	//----- nvinfo : EIATTR_KPARAM_INFO
	.align		4
.L_42:
        /*0118*/ 	.byte	0x04, 0x17
        /*011a*/ 	.short	(.L_44 - .L_43)
.L_43:
        /*011c*/ 	.word	0x00000000
        /*0120*/ 	.short	0x0008
        /*0122*/ 	.short	0x0034
        /*0124*/ 	.byte	0x00, 0xf0, 0x11, 0x00


	//----- nvinfo : EIATTR_KPARAM_INFO
	.align		4
.L_44:
        /*0128*/ 	.byte	0x04, 0x17
        /*012a*/ 	.short	(.L_46 - .L_45)
.L_45:
        /*012c*/ 	.word	0x00000000
        /*0130*/ 	.short	0x0007
        /*0132*/ 	.short	0x0030
        /*0134*/ 	.byte	0x00, 0xf0, 0x11, 0x00


	//----- nvinfo : EIATTR_KPARAM_INFO
	.align		4
.L_46:
        /*0138*/ 	.byte	0x04, 0x17
        /*013a*/ 	.short	(.L_48 - .L_47)
.L_47:
        /*013c*/ 	.word	0x00000000
        /*0140*/ 	.short	0x0006
        /*0142*/ 	.short	0x002c
        /*0144*/ 	.byte	0x00, 0xf0, 0x11, 0x00


	//----- nvinfo : EIATTR_KPARAM_INFO
	.align		4
.L_48:
        /*0148*/ 	.byte	0x04, 0x17
        /*014a*/ 	.short	(.L_50 - .L_49)
.L_49:
        /*014c*/ 	.word	0x00000000
        /*0150*/ 	.short	0x0005
        /*0152*/ 	.short	0x0028
        /*0154*/ 	.byte	0x00, 0xf0, 0x11, 0x00


	//----- nvinfo : EIATTR_KPARAM_INFO
	.align		4
.L_50:
        /*0158*/ 	.byte	0x04, 0x17
        /*015a*/ 	.short	(.L_52 - .L_51)
.L_51:
        /*015c*/ 	.word	0x00000000
        /*0160*/ 	.short	0x0004
        /*0162*/ 	.short	0x0020
        /*0164*/ 	.byte	0x00, 0xf4, 0x21, 0x00


	//----- nvinfo : EIATTR_KPARAM_INFO
	.align		4
.L_52:
        /*0168*/ 	.byte	0x04, 0x17
        /*016a*/ 	.short	(.L_54 - .L_53)
.L_53:
        /*016c*/ 	.word	0x00000000
        /*0170*/ 	.short	0x0003
        /*0172*/ 	.short	0x0018
        /*0174*/ 	.byte	0x00, 0xf4, 0x21, 0x00


	//----- nvinfo : EIATTR_KPARAM_INFO
	.align		4
.L_54:
        /*0178*/ 	.byte	0x04, 0x17
        /*017a*/ 	.short	(.L_56 - .L_55)
.L_55:
        /*017c*/ 	.word	0x00000000
        /*0180*/ 	.short	0x0002
        /*0182*/ 	.short	0x0010
        /*0184*/ 	.byte	0x00, 0xf4, 0x21, 0x00


	//----- nvinfo : EIATTR_KPARAM_INFO
	.align		4
.L_56:
        /*0188*/ 	.byte	0x04, 0x17
        /*018a*/ 	.short	(.L_58 - .L_57)
.L_57:
        /*018c*/ 	.word	0x00000000
        /*0190*/ 	.short	0x0001
        /*0192*/ 	.short	0x0008
        /*0194*/ 	.byte	0x00, 0xf4, 0x21, 0x00


	//----- nvinfo : EIATTR_KPARAM_INFO
	.align		4
.L_58:
        /*0198*/ 	.byte	0x04, 0x17
        /*019a*/ 	.short	(.L_60 - .L_59)
.L_59:
        /*019c*/ 	.word	0x00000000
        /*01a0*/ 	.short	0x0000
        /*01a2*/ 	.short	0x0000
        /*01a4*/ 	.byte	0x00, 0xf4, 0x21, 0x00


	//----- nvinfo : EIATTR_SPARSE_MMA_MASK
	.align		4
.L_60:
        /*01a8*/ 	.byte	0x03, 0x50
        /*01aa*/ 	.short	0x0000


	//----- nvinfo : EIATTR_MAXREG_COUNT
	.align		4
        /*01ac*/ 	.byte	0x03, 0x1b
        /*01ae*/ 	.short	0x00ff


	//----- nvinfo : EIATTR_NUM_BARRIERS
	.align		4
        /*01b0*/ 	.byte	0x02, 0x4c
        /*01b2*/ 	.byte	0x01
	.zero		1


	//----- nvinfo : EIATTR_MERCURY_ISA_VERSION
	.align		4
        /*01b4*/ 	.byte	0x03, 0x5f
        /*01b6*/ 	.short	0x0101


	//----- nvinfo : EIATTR_COOP_GROUP_MASK_REGIDS
	.align		4
        /*01b8*/ 	.byte	0x04, 0x29
        /*01ba*/ 	.short	(.L_62 - .L_61)


	//   ....[0]....
.L_61:
        /*01bc*/ 	.word	0xffffffff


	//   ....[1]....
        /*01c0*/ 	.word	0xffffffff


	//   ....[2]....
        /*01c4*/ 	.word	0xffffffff


	//   ....[3]....
        /*01c8*/ 	.word	0xffffffff


	//   ....[4]....
        /*01cc*/ 	.word	0xffffffff


	//   ....[5]....
        /*01d0*/ 	.word	0xffffffff


	//   ....[6]....
        /*01d4*/ 	.word	0xffffffff


	//   ....[7]....
        /*01d8*/ 	.word	0xffffffff


	//----- nvinfo : EIATTR_COOP_GROUP_INSTR_OFFSETS
	.align		4
.L_62:
        /*01dc*/ 	.byte	0x04, 0x28
        /*01de*/ 	.short	(.L_64 - .L_63)


	//   ....[0]....
.L_63:
        /*01e0*/ 	.word	0x000022d0


	//   ....[1]....
        /*01e4*/ 	.word	0x000023e0


	//   ....[2]....
        /*01e8*/ 	.word	0x00002d70


	//   ....[3]....
        /*01ec*/ 	.word	0x00002dc0


	//   ....[4]....
        /*01f0*/ 	.word	0x00004220


	//   ....[5]....
        /*01f4*/ 	.word	0x00004240


	//   ....[6]....
        /*01f8*/ 	.word	0x00004280


	//   ....[7]....
        /*01fc*/ 	.word	0x00004290


	//----- nvinfo : EIATTR_EXIT_INSTR_OFFSETS
	.align		4
.L_64:
        /*0200*/ 	.byte	0x04, 0x1c
        /*0202*/ 	.short	(.L_66 - .L_65)


	//   ....[0]....
.L_65:
        /*0204*/ 	.word	0x00004f80


	//   ....[1]....
        /*0208*/ 	.word	0x00004fb0


	//----- nvinfo : EIATTR_REQNTID
	.align		4
.L_66:
        /*020c*/ 	.byte	0x04, 0x10
        /*020e*/ 	.short	(.L_68 - .L_67)
.L_67:
        /*0210*/ 	.word	0x00000100
        /*0214*/ 	.word	0x00000001
        /*0218*/ 	.word	0x00000001


	//----- nvinfo : EIATTR_CBANK_PARAM_SIZE
	.align		4
.L_68:
        /*021c*/ 	.byte	0x03, 0x19
        /*021e*/ 	.short	0x0088


	//----- nvinfo : EIATTR_PARAM_CBANK
	.align		4
        /*0220*/ 	.byte	0x04, 0x0a
        /*0222*/ 	.short	(.L_70 - .L_69)
	.align		4
.L_69:
        /*0224*/ 	.word	index@(.nv.constant0.attn_fwd)
        /*0228*/ 	.short	0x0210
        /*022a*/ 	.short	0x0088


	//----- nvinfo : EIATTR_SW_WAR
	.align		4
.L_70:
        /*022c*/ 	.byte	0x04, 0x36
        /*022e*/ 	.short	(.L_72 - .L_71)
.L_71:
        /*0230*/ 	.word	0x00000008
.L_72:


//--------------------- .nv.callgraph             --------------------------
	.section	.nv.callgraph,"",@"SHT_CUDA_CALLGRAPH"
	.align	4
	.sectionentsize	8
	.align		4
        /*0000*/ 	.word	0x00000000
	.align		4
        /*0004*/ 	.word	0xffffffff
	.align		4
        /*0008*/ 	.word	0x00000000
	.align		4
        /*000c*/ 	.word	0xfffffffe
	.align		4
        /*0010*/ 	.word	0x00000000
	.align		4
        /*0014*/ 	.word	0xfffffffd
	.align		4
        /*0018*/ 	.word	0x00000000
	.align		4
        /*001c*/ 	.word	0xfffffffc


//--------------------- .nv.constant4             --------------------------
	.section	.nv.constant4,"a",@progbits
	.align	8
	.align		8
.nv.constant4:
        /*0000*/ 	.dword	_$_str


//--------------------- .text.attn_fwd            --------------------------
	.section	.text.attn_fwd,"ax",@progbits
	.align	128
        .global         attn_fwd
        .type           attn_fwd,@function
        .size           attn_fwd,(.L_x_3 - attn_fwd)
        .other          attn_fwd,@"STO_CUDA_ENTRY STV_DEFAULT"
attn_fwd:
.text.attn_fwd:
[----:B------:R-:W-:Y:S01]  /*0000*/  LDC R1, c[0x0][0x28] ;  /* 0x00000a00ff017b82 */ /* 0x000fe20000000800 */
[----:B------:R-:W0:Y:S07]  /*0010*/  S2R R0, SR_TID.X ;  /* 0x0000000000007919 */ /* 0x000e2e0000002100 */
[----:B------:R-:W1:Y:S01]  /*0020*/  LDC R24, c[0x0][0x248] ;  /* 0x00009200ff187b82 */ /* 0x000e620000000800 */
[----:B------:R-:W-:Y:S01]  /*0030*/  ULDC.64 UR4, c[0x0][0x240] ;  /* 0x0000900000047ab9 */ /* 0x000fe20000000a00 */
[----:B------:R-:W-:Y:S01]  /*0040*/  ULDC.64 UR26, c[0x0][0x208] ;  /* 0x00008200001a7ab9 */ /* 0x000fe20000000a00 */
[----:B------:R-:W2:Y:S05]  /*0050*/  S2R R149, SR_CTAID.X ;  /* 0x0000000000957919 */ /* 0x000eaa0000002500 */
[----:B------:R-:W3:Y:S08]  /*0060*/  S2UR UR24, SR_CTAID.Y ;  /* 0x00000000001879c3 */ /* 0x000ef00000002600 */
[----:B------:R-:W4:Y:S01]  /*0070*/  LDC.64 R20, c[0x0][0x210] ;  /* 0x00008400ff147b82 */ /* 0x000f220000000a00 */
[----:B0-----:R-:W-:Y:S01]  /*0080*/  SHF.R.U32.HI R143, RZ, 0x6, R0 ;  /* 0x00000006ff8f7819 */ /* 0x001fe20000011600 */
[----:B---3--:R-:W-:Y:S01]  /*0090*/  UIMAD UR4, UR24, UR4, URZ ;  /* 0x00000004180472a4 */ /* 0x008fe2000f8e023f */
[----:B--2---:R-:W-:-:S02]  /*00a0*/  IMAD.SHL.U32 R149, R149, 0x40, RZ ;  /* 0x0000004095957824 */ /* 0x004fc400078e00ff */
[----:B------:R-:W-:Y:S01]  /*00b0*/  SGXT.U32 R143, R143, 0x2 ;  /* 0x000000028f8f781a */ /* 0x000fe20000000000 */
[----:B------:R-:W-:Y:S02]  /*00c0*/  USHF.L.U32 UR6, UR4, 0x1, URZ ;  /* 0x0000000104067899 */ /* 0x000fe4000800063f */
[----:B------:R-:W-:Y:S02]  /*00d0*/  LOP3.LUT R142, R149, 0x3f, R0, 0xf8, !PT ;  /* 0x0000003f958e7812 */ /* 0x000fe400078ef800 */
[----:B-1----:R-:W-:-:S03]  /*00e0*/  IMAD R4, R143, R24, RZ ;  /* 0x000000188f047224 */ /* 0x002fc600078e02ff */
[----:B------:R-:W-:Y:S01]  /*00f0*/  IMAD R2, R142, UR5, RZ ;  /* 0x000000058e027c24 */ /* 0x000fe2000f8e02ff */
[----:B------:R-:W-:Y:S01]  /*0100*/  UIMAD.WIDE UR4, UR4, 0x2, URZ ;  /* 0x00000002040478a5 */ /* 0x000fe2000f8e023f */
[----:B------:R-:W-:Y:S02]  /*0110*/  IMAD R5, R24, 0x4, R4 ;  /* 0x0000000418057824 */ /* 0x000fe400078e0204 */
[----:B------:R-:W-:Y:S02]  /*0120*/  IMAD.SHL.U32 R3, R2, 0x2, RZ ;  /* 0x0000000202037824 */ /* 0x000fe400078e00ff */
[----:B------:R-:W-:Y:S02]  /*0130*/  IMAD R7, R24, 0x4, R5 ;  /* 0x0000000418077824 */ /* 0x000fe400078e0205 */
[----:B------:R-:W-:Y:S01]  /*0140*/  IMAD.HI R2, R2, 0x2, RZ ;  /* 0x0000000202027827 */ /* 0x000fe200078e02ff */
[----:B----4-:R-:W-:-:S03]  /*0150*/  IADD3 R20, P0, P1, R3, UR6, R20 ;  /* 0x0000000603147c10 */ /* 0x010fc6000f91e014 */
[----:B------:R-:W-:Y:S01]  /*0160*/  IMAD R9, R24, 0x4, R7 ;  /* 0x0000000418097824 */ /* 0x000fe200078e0207 */
[----:B------:R-:W-:Y:S02]  /*0170*/  IADD3.X R22, R2, UR5, R21, P0, P1 ;  /* 0x0000000502167c10 */ /* 0x000fe400087e2415 */
[-C--:B------:R-:W-:Y:S01]  /*0180*/  LEA R2, P0, R4, R20.reuse, 0x1 ;  /* 0x0000001404027211 */ /* 0x080fe200078008ff */
[----:B------:R-:W-:Y:S01]  /*0190*/  IMAD R11, R24, 0x4, R9 ;  /* 0x00000004180b7824 */ /* 0x000fe200078e0209 */
[----:B------:R-:W-:Y:S02]  /*01a0*/  LEA R6, P1, R7, R20, 0x1 ;  /* 0x0000001407067211 */ /* 0x000fe400078208ff */
[----:B------:R-:W-:Y:S01]  /*01b0*/  LEA.HI.X.SX32 R3, R4, R22, 0x1, P0 ;  /* 0x0000001604037211 */ /* 0x000fe200000f0eff */
[C---:B------:R-:W-:Y:S01]  /*01c0*/  IMAD R14, R24.reuse, 0x4, R11 ;  /* 0x00000004180e7824 */ /* 0x040fe200078e020b */
[----:B------:R-:W-:Y:S02]  /*01d0*/  LEA R4, P0, R5, R20, 0x1 ;  /* 0x0000001405047211 */ /* 0x000fe400078008ff */
[-C--:B------:R-:W-:Y:S01]  /*01e0*/  LEA.HI.X.SX32 R7, R7, R22.reuse, 0x1, P1 ;  /* 0x0000001607077211 */ /* 0x080fe200008f0eff */
[C---:B------:R-:W-:Y:S01]  /*01f0*/  IMAD R13, R24.reuse, 0x4, R14 ;  /* 0x00000004180d7824 */ /* 0x040fe200078e020e */
[----:B------:R-:W-:Y:S01]  /*0200*/  LEA.HI.X.SX32 R5, R5, R22, 0x1, P0 ;  /* 0x0000001605057211 */ /* 0x000fe200000f0eff */
[----:B------:R0:W2:Y:S01]  /*0210*/  LDG.E.U16 R16, desc[UR26][R2.64] ;  /* 0x0000001a02107981 */ /* 0x0000a2000c1e1500 */
[-C--:B------:R-:W-:Y:S01]  /*0220*/  LEA R8, P0, R9, R20.reuse, 0x1 ;  /* 0x0000001409087211 */ /* 0x080fe200078008ff */
[----:B------:R-:W-:Y:S01]  /*0230*/  IMAD R15, R24, 0x4, R13 ;  /* 0x00000004180f7824 */ /* 0x000fe200078e020d */
[----:B------:R-:W-:Y:S01]  /*0240*/  LEA R12, P1, R13, R20, 0x1 ;  /* 0x000000140d0c7211 */ /* 0x000fe200078208ff */
[----:B------:R1:W3:Y:S01]  /*0250*/  LDG.E.U16 R18, desc[UR26][R6.64] ;  /* 0x0000001a06127981 */ /* 0x0002e2000c1e1500 */
[----:B------:R-:W-:-:S02]  /*0260*/  LEA.HI.X.SX32 R9, R9, R22, 0x1, P0 ;  /* 0x0000001609097211 */ /* 0x000fc400000f0eff */
[----:B------:R-:W-:Y:S01]  /*0270*/  LEA R10, P0, R11, R20, 0x1 ;  /* 0x000000140b0a7211 */ /* 0x000fe200078008ff */
[----:B------:R4:W5:Y:S01]  /*0280*/  LDG.E.U16 R5, desc[UR26][R4.64] ;  /* 0x0000001a04057981 */ /* 0x000962000c1e1500 */
[-C--:B------:R-:W-:Y:S02]  /*0290*/  LEA.HI.X.SX32 R13, R13, R22.reuse, 0x1, P1 ;  /* 0x000000160d0d7211 */ /* 0x080fe400008f0eff */
[----:B------:R-:W-:Y:S01]  /*02a0*/  LEA.HI.X.SX32 R11, R11, R22, 0x1, P0 ;  /* 0x000000160b0b7211 */ /* 0x000fe200000f0eff */
[----:B------:R4:W5:Y:S01]  /*02b0*/  LDG.E.U16 R9, desc[UR26][R8.64] ;  /* 0x0000001a08097981 */ /* 0x000962000c1e1500 */
[CC--:B0-----:R-:W-:Y:S02]  /*02c0*/  LEA R2, P0, R14.reuse, R20.reuse, 0x1 ;  /* 0x000000140e027211 */ /* 0x0c1fe400078008ff */
[----:B-1----:R-:W-:Y:S01]  /*02d0*/  LEA R6, P1, R15, R20, 0x1 ;  /* 0x000000140f067211 */ /* 0x002fe200078208ff */
[----:B------:R-:W5:Y:S01]  /*02e0*/  LDG.E.U16 R10, desc[UR26][R10.64] ;  /* 0x0000001a0a0a7981 */ /* 0x000f62000c1e1500 */
[----:B------:R-:W-:-:S02]  /*02f0*/  LEA.HI.X.SX32 R3, R14, R22, 0x1, P0 ;  /* 0x000000160e037211 */ /* 0x000fc400000f0eff */
[----:B------:R-:W-:Y:S01]  /*0300*/  LEA.HI.X.SX32 R7, R15, R22, 0x1, P1 ;  /* 0x000000160f077211 */ /* 0x000fe200008f0eff */
[----:B------:R-:W5:Y:S04]  /*0310*/  LDG.E.U16 R12, desc[UR26][R12.64] ;  /* 0x0000001a0c0c7981 */ /* 0x000f68000c1e1500 */
[----:B------:R0:W5:Y:S04]  /*0320*/  LDG.E.U16 R6, desc[UR26][R6.64] ;  /* 0x0000001a06067981 */ /* 0x000168000c1e1500 */
[----:B------:R1:W5:Y:S01]  /*0330*/  LDG.E.U16 R2, desc[UR26][R2.64] ;  /* 0x0000001a02027981 */ /* 0x000362000c1e1500 */
[----:B------:R-:W1:Y:S01]  /*0340*/  S2UR UR4, SR_CgaCtaId ;  /* 0x00000000000479c3 */ /* 0x000e620000008800 */
[C---:B----4-:R-:W-:Y:S01]  /*0350*/  LOP3.LUT R4, R0.reuse, 0xc0, RZ, 0xc0, !PT ;  /* 0x000000c000047812 */ /* 0x050fe200078ec0ff */
[----:B------:R-:W-:-:S02]  /*0360*/  IMAD.SHL.U32 R144, R0, 0x2, RZ ;  /* 0x0000000200907824 */ /* 0x000fc400078e00ff */
[----:B------:R-:W-:Y:S01]  /*0370*/  VIADD R146, R149, 0x40 ;  /* 0x0000004095927836 */ /* 0x000fe20000000000 */
[----:B------:R-:W-:Y:S01]  /*0380*/  SHF.R.U32.HI R145, RZ, 0x2, R4 ;  /* 0x00000002ff917819 */ /* 0x000fe20000011604 */
[----:B------:R-:W-:Y:S01]  /*0390*/  UMOV UR25, 0x400 ;  /* 0x0000040000197882 */ /* 0x000fe20000000000 */
[----:B------:R-:W-:Y:S02]  /*03a0*/  SHF.R.S32.HI R14, RZ, 0x3, R0 ;  /* 0x00000003ff0e7819 */ /* 0x000fe40000011400 */
[----:B------:R-:W-:Y:S02]  /*03b0*/  LOP3.LUT R145, R145, 0x1fe, R144, 0x78, !PT ;  /* 0x000001fe91917812 */ /* 0x000fe400078e7890 */
[----:B------:R-:W-:Y:S02]  /*03c0*/  ISETP.GE.AND P1, PT, R146, 0x1, PT ;  /* 0x000000019200780c */ /* 0x000fe40003f26270 */
[C---:B------:R-:W-:Y:S01]  /*03d0*/  LOP3.LUT R8, R0.reuse, 0x80, RZ, 0xc0, !PT ;  /* 0x0000008000087812 */ /* 0x040fe200078ec0ff */
[----:B0-----:R-:W-:Y:S01]  /*03e0*/  IMAD.SHL.U32 R7, R0, 0x40, RZ ;  /* 0x0000004000077824 */ /* 0x001fe200078e00ff */
[----:B-1----:R-:W-:-:S02]  /*03f0*/  LOP3.LUT R3, R145, 0x40, RZ, 0x3c, !PT ;  /* 0x0000004091037812 */ /* 0x002fc400078e3cff */
[----:B------:R-:W-:Y:S01]  /*0400*/  SGXT R11, R14, 0x1 ;  /* 0x000000010e0b781a */ /* 0x000fe20000000200 */
[----:B------:R-:W-:Y:S01]  /*0410*/  ULEA UR25, UR4, UR25, 0x18 ;  /* 0x0000001904197291 */ /* 0x000fe2000f8ec03f */
[----:B------:R-:W-:Y:S02]  /*0420*/  SHF.R.U32.HI R14, RZ, 0x1, R8 ;  /* 0x00000001ff0e7819 */ /* 0x000fe40000011608 */
[----:B------:R-:W-:Y:S02]  /*0430*/  LOP3.LUT R147, R7, 0x40, RZ, 0xc0, !PT ;  /* 0x0000004007937812 */ /* 0x000fe400078ec0ff */
[----:B------:R-:W-:Y:S01]  /*0440*/  LOP3.LUT R11, R14, 0x440, R11, 0x78, !PT ;  /* 0x000004400e0b7812 */ /* 0x000fe200078e780b */
[----:B------:R-:W-:Y:S01]  /*0450*/  IMAD.MOV.U32 R61, RZ, RZ, -0x800000 ;  /* 0xff800000ff3d7424 */ /* 0x000fe200078e00ff */
[----:B------:R-:W-:Y:S01]  /*0460*/  ISETP.NE.U32.AND P0, PT, R4, RZ, PT ;  /* 0x000000ff0400720c */ /* 0x000fe20003f05070 */
[----:B------:R-:W-:Y:S01]  /*0470*/  IMAD.MOV.U32 R156, RZ, RZ, 0x3f800000 ;  /* 0x3f800000ff9c7424 */ /* 0x000fe200078e00ff */
[----:B------:R-:W-:Y:S01]  /*0480*/  CS2R R88, SRZ ;  /* 0x0000000000587805 */ /* 0x000fe2000001ff00 */
[----:B------:R-:W-:Y:S01]  /*0490*/  IMAD.MOV.U32 R157, RZ, RZ, 0x3f800000 ;  /* 0x3f800000ff9d7424 */ /* 0x000fe200078e00ff */
[----:B------:R-:W-:Y:S01]  /*04a0*/  CS2R R90, SRZ ;  /* 0x00000000005a7805 */ /* 0x000fe2000001ff00 */
[----:B------:R-:W-:Y:S01]  /*04b0*/  IMAD.MOV.U32 R162, RZ, RZ, -0x800000 ;  /* 0xff800000ffa27424 */ /* 0x000fe200078e00ff */
[----:B------:R-:W-:-:S02]  /*04c0*/  CS2R R92, SRZ ;  /* 0x00000000005c7805 */ /* 0x000fc4000001ff00 */
[----:B------:R-:W-:Y:S01]  /*04d0*/  CS2R R94, SRZ ;  /* 0x00000000005e7805 */ /* 0x000fe2000001ff00 */
[----:B------:R-:W-:Y:S01]  /*04e0*/  IMAD R147, R8, 0x4, R147 ;  /* 0x0000000408937824 */ /* 0x000fe200078e0293 */
[----:B--2---:R-:W-:Y:S04]  /*04f0*/  STS.U16 [R145+UR25+0x2000], R16 ;  /* 0x0020001091007988 */ /* 0x004fe80008000419 */
[----:B---3--:R-:W-:Y:S04]  /*0500*/  STS.U16 [R145+UR25+0x2400], R18 ;  /* 0x0024001291007988 */ /* 0x008fe80008000419 */
[----:B-----5:R-:W-:Y:S04]  /*0510*/  STS.U16 [R145+UR25+0x2800], R10 ;  /* 0x0028000a91007988 */ /* 0x020fe80008000419 */
[----:B------:R-:W-:Y:S04]  /*0520*/  STS.U16 [R145+UR25+0x2c00], R12 ;  /* 0x002c000c91007988 */ /* 0x000fe80008000419 */
[----:B------:R0:W-:Y:S04]  /*0530*/  STS.U16 [R3+UR25+0x2e00], R6 ;  /* 0x002e000603007988 */ /* 0x0001e80008000419 */
[----:B------:R1:W-:Y:S04]  /*0540*/  STS.U16 [R3+UR25+0x2200], R5 ;  /* 0x0022000503007988 */ /* 0x0003e80008000419 */
[----:B------:R1:W-:Y:S01]  /*0550*/  STS.U16 [R3+UR25+0x2600], R9 ;  /* 0x0026000903007988 */ /* 0x0003e20008000419 */
[----:B0-----:R-:W-:-:S03]  /*0560*/  LOP3.LUT R6, R0, 0x60, RZ, 0xc0, !PT ;  /* 0x0000006000067812 */ /* 0x001fc600078ec0ff */
[----:B------:R1:W-:Y:S02]  /*0570*/  STS.U16 [R3+UR25+0x2a00], R2 ;  /* 0x002a000203007988 */ /* 0x0003e40008000419 */
[----:B------:R-:W-:Y:S01]  /*0580*/  IMAD R148, R6, 0x4, R11 ;  /* 0x0000000406947824 */ /* 0x000fe200078e020b */
[----:B------:R-:W-:Y:S06]  /*0590*/  @!P1 BRA `(.L_x_0) ;  /* 0x0000003c00709947 */ /* 0x000fec0003800000 */
[----:B-1----:R-:W0:Y:S01]  /*05a0*/  LDC.64 R2, c[0x0][0x250] ;  /* 0x00009400ff027b82 */ /* 0x002e220000000a00 */
[----:B------:R-:W-:Y:S01]  /*05b0*/  SHF.R.U32.HI R9, RZ, 0x5, R0 ;  /* 0x00000005ff097819 */ /* 0x000fe20000011600 */
[----:B------:R-:W-:Y:S01]  /*05c0*/  ULDC UR4, c[0x0][0x258] ;  /* 0x0000960000047ab9 */ /* 0x000fe20000000800 */
[----:B------:R-:W-:Y:S01]  /*05d0*/  ISETP.NE.U32.AND P1, PT, R8, RZ, PT ;  /* 0x000000ff0800720c */ /* 0x000fe20003f25070 */
[----:B------:R-:W-:Y:S01]  /*05e0*/  ULDC.64 UR8, c[0x0][0x220] ;  /* 0x0000880000087ab9 */ /* 0x000fe20000000a00 */
[----:B------:R-:W-:Y:S01]  /*05f0*/  SHF.R.U32.HI R8, RZ, 0x1, R6 ;  /* 0x00000001ff087819 */ /* 0x000fe20000011606 */
[----:B------:R-:W-:Y:S01]  /*0600*/  USHF.R.U32.HI UR22, URZ, 0x4, UR25 ;  /* 0x000000043f167899 */ /* 0x000fe20008011619 */
[----:B------:R-:W-:Y:S01]  /*0610*/  LOP3.LUT R6, R0, 0x3f, RZ, 0xc0, !PT ;  /* 0x0000003f00067812 */ /* 0x000fe200078ec0ff */
[----:B------:R-:W1:Y:S01]  /*0620*/  LDC.64 R4, c[0x0][0x260] ;  /* 0x00009800ff047b82 */ /* 0x000e620000000a00 */
[----:B------:R-:W-:Y:S01]  /*0630*/  R2UR UR28, R9 ;  /* 0x00000000091c72ca */ /* 0x000fe200000e0000 */
[----:B------:R-:W-:Y:S01]  /*0640*/  USGXT.U32 UR22, UR22, 0xe ;  /* 0x0000000e1616789a */ /* 0x000fe20008000000 */
[----:B------:R-:W-:Y:S01]  /*0650*/  SHF.R.U32.HI R9, RZ, 0x2, R0 ;  /* 0x00000002ff097819 */ /* 0x000fe20000011600 */
[----:B------:R-:W-:Y:S01]  /*0660*/  IMAD.SHL.U32 R6, R6, 0x2, RZ ;  /* 0x0000000206067824 */ /* 0x000fe200078e00ff */
[----:B------:R-:W-:Y:S01]  /*0670*/  LOP3.LUT R10, R0, 0x1f, RZ, 0xc0, !PT ;  /* 0x0000001f000a7812 */ /* 0x000fe200078ec0ff */
[----:B------:R-:W-:Y:S01]  /*0680*/  UIADD3 UR10, UP0, UR22, 0x2, URZ ;  /* 0x00000002160a7890 */ /* 0x000fe2000ff1e03f */
[----:B------:R-:W-:Y:S01]  /*0690*/  SGXT.U32 R9, R9, 0x3 ;  /* 0x000000030909781a */ /* 0x000fe20000000000 */
[----:B------:R-:W2:Y:S01]  /*06a0*/  LDC R39, c[0x0][0x268] ;  /* 0x00009a00ff277b82 */ /* 0x000ea20000000800 */
[----:B------:R-:W-:Y:S01]  /*06b0*/  SEL R11, RZ, 0x90, !P1 ;  /* 0x00000090ff0b7807 */ /* 0x000fe20004800000 */
[----:B------:R-:W-:Y:S01]  /*06c0*/  IMAD R10, R10, UR4, RZ ;  /* 0x000000040a0a7c24 */ /* 0x000fe2000f8e02ff */
[----:B------:R-:W-:Y:S01]  /*06d0*/  LOP3.LUT R149, R149, R8, R9, 0xfe, !PT ;  /* 0x0000000895957212 */ /* 0x000fe200078efe09 */
[----:B------:R-:W-:Y:S01]  /*06e0*/  ULDC.64 UR4, c[0x0][0x218] ;  /* 0x0000860000047ab9 */ /* 0x000fe20000000a00 */
[----:B------:R-:W-:Y:S01]  /*06f0*/  LOP3.LUT R14, R11, R6, RZ, 0x3c, !PT ;  /* 0x000000060b0e7212 */ /* 0x000fe200078e3cff */
[----:B------:R-:W-:Y:S01]  /*0700*/  IMAD.SHL.U32 R9, R10, 0x2, RZ ;  /* 0x000000020a097824 */ /* 0x000fe200078e00ff */
[----:B------:R-:W-:Y:S01]  /*0710*/  LOP3.LUT R12, R0, 0x7f, RZ, 0xc0, !PT ;  /* 0x0000007f000c7812 */ /* 0x000fe200078ec0ff */
[----:B0-----:R-:W-:Y:S01]  /*0720*/  IMAD R2, R2, UR24, RZ ;  /* 0x0000001802027c24 */ /* 0x001fe2000f8e02ff */
[----:B------:R-:W-:Y:S01]  /*0730*/  UIADD3 UR7, UR28, 0x78, URZ ;  /* 0x000000781c077890 */ /* 0x000fe2000fffe03f */
[----:B------:R-:W-:Y:S01]  /*0740*/  IMAD.HI R11, R10, 0x2, RZ ;  /* 0x000000020a0b7827 */ /* 0x000fe200078e02ff */
[----:B------:R-:W-:Y:S01]  /*0750*/  UIADD3 UR6, UR28, 0x58, URZ ;  /* 0x000000581c067890 */ /* 0x000fe2000fffe03f */
[----:B------:R-:W-:-:S02]  /*0760*/  LOP3.LUT R159, R144, 0x6, RZ, 0xc0, !PT ;  /* 0x00000006909f7812 */ /* 0x000fc400078ec0ff */
[----:B------:R-:W-:Y:S01]  /*0770*/  CS2R R88, SRZ ;  /* 0x0000000000587805 */ /* 0x000fe2000001ff00 */
[C---:B------:R-:W-:Y:S01]  /*0780*/  IMAD.SHL.U32 R6, R2.reuse, 0x2, RZ ;  /* 0x0000000202067824 */ /* 0x040fe200078e00ff */
[----:B------:R-:W-:Y:S01]  /*0790*/  CS2R R90, SRZ ;  /* 0x00000000005a7805 */ /* 0x000fe2000001ff00 */
[----:B------:R-:W-:Y:S01]  /*07a0*/  IMAD.HI R8, R2, 0x2, RZ ;  /* 0x0000000202087827 */ /* 0x000fe200078e02ff */
[----:B------:R-:W-:Y:S02]  /*07b0*/  LOP3.LUT R2, R14, 0x1000, R7, 0xf8, !PT ;  /* 0x000010000e027812 */ /* 0x000fe400078ef807 */
[----:B------:R-:W-:Y:S02]  /*07c0*/  CS2R R92, SRZ ;  /* 0x00000000005c7805 */ /* 0x000fe4000001ff00 */
[----:B------:R-:W-:Y:S01]  /*07d0*/  IADD3 R109, P1, P2, R9, UR4, R6 ;  /* 0x00000004096d7c10 */ /* 0x000fe2000fa3e006 */
[----:B-1----:R-:W-:Y:S01]  /*07e0*/  IMAD R4, R4, UR24, RZ ;  /* 0x0000001804047c24 */ /* 0x002fe2000f8e02ff */
[----:B------:R-:W-:Y:S01]  /*07f0*/  SHF.R.U32.HI R9, RZ, 0x7, R0 ;  /* 0x00000007ff097819 */ /* 0x000fe20000011600 */
[----:B------:R-:W-:Y:S01]  /*0800*/  IMAD R12, R12, R5, RZ ;  /* 0x000000050c0c7224 */ /* 0x000fe200078e02ff */
[----:B------:R-:W-:Y:S01]  /*0810*/  IADD3.X R37, R11, UR5, R8, P1, P2 ;  /* 0x000000050b257c10 */ /* 0x000fe20008fe4408 */
[C---:B------:R-:W-:Y:S01]  /*0820*/  IMAD.SHL.U32 R6, R4.reuse, 0x2, RZ ;  /* 0x0000000204067824 */ /* 0x040fe200078e00ff */
[----:B------:R-:W-:Y:S01]  /*0830*/  SHF.R.U32.HI R8, RZ, 0x5, R0 ;  /* 0x00000005ff087819 */ /* 0x000fe20000011600 */
[----:B------:R-:W-:Y:S01]  /*0840*/  IMAD.HI R27, R4, 0x2, RZ ;  /* 0x00000002041b7827 */ /* 0x000fe200078e02ff */
[----:B------:R-:W-:Y:S01]  /*0850*/  UIADD3 UR4, UR28, 0x18, URZ ;  /* 0x000000181c047890 */ /* 0x000fe2000fffe03f */
[----:B------:R-:W-:-:S02]  /*0860*/  CS2R R94, SRZ ;  /* 0x00000000005e7805 */ /* 0x000fc4000001ff00 */
[----:B------:R-:W-:Y:S01]  /*0870*/  SGXT.U32 R8, R8, 0x3 ;  /* 0x000000030808781a */ /* 0x000fe20000000000 */
[----:B------:R-:W-:Y:S01]  /*0880*/  IMAD.SHL.U32 R7, R12, 0x2, RZ ;  /* 0x000000020c077824 */ /* 0x000fe200078e00ff */
[----:B------:R-:W-:Y:S01]  /*0890*/  UIADD3 UR5, UR28, 0x38, URZ ;  /* 0x000000381c057890 */ /* 0x000fe2000fffe03f */
[----:B------:R-:W-:Y:S01]  /*08a0*/  IMAD R17, R3, UR7, RZ ;  /* 0x0000000703117c24 */ /* 0x000fe2000f8e02ff */
[----:B------:R-:W-:Y:S01]  /*08b0*/  LOP3.LUT R154, R149, 0x8, RZ, 0xfc, !PT ;  /* 0x00000008959a7812 */ /* 0x000fe200078efcff */
[----:B------:R-:W-:Y:S01]  /*08c0*/  IMAD R14, R8, R3, RZ ;  /* 0x00000003080e7224 */ /* 0x000fe200078e02ff */
[----:B------:R-:W-:Y:S01]  /*08d0*/  IADD3 R140, P1, P2, R7, UR8, R6 ;  /* 0x00000008078c7c10 */ /* 0x000fe2000fa3e006 */
[----:B------:R-:W-:Y:S01]  /*08e0*/  IMAD R11, R3, UR4, RZ ;  /* 0x00000004030b7c24 */ /* 0x000fe2000f8e02ff */
[----:B------:R-:W-:Y:S01]  /*08f0*/  SGXT.U32 R6, R9, 0x1 ;  /* 0x000000010906781a */ /* 0x000fe20000000000 */
[C---:B------:R-:W-:Y:S01]  /*0900*/  IMAD R4, R3.reuse, 0x8, R14 ;  /* 0x0000000803047824 */ /* 0x040fe200078e020e */
[----:B------:R-:W-:Y:S01]  /*0910*/  UMOV UR4, URZ ;  /* 0x0000003f00047c82 */ /* 0x000fe20008000000 */
[----:B------:R-:W-:Y:S01]  /*0920*/  IMAD R13, R3, UR5, RZ ;  /* 0x00000005030d7c24 */ /* 0x000fe2000f8e02ff */
[-C--:B------:R-:W-:Y:S01]  /*0930*/  LEA R10, P4, R11, R109.reuse, 0x1 ;  /* 0x0000006d0b0a7211 */ /* 0x080fe200078808ff */
[----:B------:R-:W-:Y:S01]  /*0940*/  IMAD R22, R3, 0x8, R4 ;  /* 0x0000000803167824 */ /* 0x000fe200078e0204 */
[----:B------:R-:W-:Y:S01]  /*0950*/  LEA R8, P3, R4, R109, 0x1 ;  /* 0x0000006d04087211 */ /* 0x000fe200078608ff */
[----:B--2---:R-:W-:Y:S01]  /*0960*/  IMAD R29, R6, R39, RZ ;  /* 0x00000027061d7224 */ /* 0x004fe200078e02ff */
[-C--:B------:R-:W-:Y:S01]  /*0970*/  LEA.HI.X.SX32 R11, R11, R37.reuse, 0x1, P4 ;  /* 0x000000250b0b7211 */ /* 0x080fe200020f0eff */
[----:B------:R-:W-:Y:S01]  /*0980*/  IMAD R24, R3, 0x10, R22 ;  /* 0x0000001003187824 */ /* 0x000fe200078e0216 */
[----:B------:R-:W-:Y:S01]  /*0990*/  LEA.HI.X.SX32 R9, R4, R37, 0x1, P3 ;  /* 0x0000002504097211 */ /* 0x000fe200018f0eff */
[----:B------:R-:W-:Y:S01]  /*09a0*/  IMAD R31, R39, 0x2, R29 ;  /* 0x00000002271f7824 */ /* 0x000fe200078e021d */
[-C--:B------:R-:W-:Y:S01]  /*09b0*/  LEA R16, P3, R17, R109.reuse, 0x1 ;  /* 0x0000006d11107211 */ /* 0x080fe200078608ff */
[----:B------:R-:W-:Y:S01]  /*09c0*/  IMAD R4, R3, 0x8, R24 ;  /* 0x0000000803047824 */ /* 0x000fe200078e0218 */
[----:B------:R-:W-:Y:S01]  /*09d0*/  LEA R20, P4, R24, R109, 0x1 ;  /* 0x0000006d18147211 */ /* 0x000fe200078808ff */
[----:B------:R-:W-:Y:S01]  /*09e0*/  IMAD R33, R39, 0x2, R31 ;  /* 0x0000000227217824 */ /* 0x000fe200078e021f */
[----:B------:R-:W-:Y:S01]  /*09f0*/  LEA.HI.X.SX32 R17, R17, R37, 0x1, P3 ;  /* 0x0000002511117211 */ /* 0x000fe200018f0eff */
[----:B------:R-:W-:Y:S01]  /*0a00*/  IMAD R26, R3, 0x8, R4 ;  /* 0x00000008031a7824 */ /* 0x000fe200078e0204 */
[----:B------:R-:W-:Y:S01]  /*0a10*/  LEA R18, P3, R22, R109, 0x1 ;  /* 0x0000006d16127211 */ /* 0x000fe200078608ff */
[----:B------:R-:W-:Y:S01]  /*0a20*/  IMAD R34, R39, 0x2, R33 ;  /* 0x0000000227227824 */ /* 0x000fe200078e0221 */
[-C--:B------:R-:W-:Y:S01]  /*0a30*/  LEA.HI.X.SX32 R21, R24, R37.reuse, 0x1, P4 ;  /* 0x0000002518157211 */ /* 0x080fe200020f0eff */
[C---:B------:R-:W-:Y:S01]  /*0a40*/  IMAD R28, R3.reuse, 0x10, R26 ;  /* 0x00000010031c7824 */ /* 0x040fe200078e021a */
[----:B------:R-:W-:Y:S01]  /*0a50*/  LEA.HI.X.SX32 R19, R22, R37, 0x1, P3 ;  /* 0x0000002516137211 */ /* 0x000fe200018f0eff */
[----:B------:R-:W-:Y:S01]  /*0a60*/  IMAD.HI R32, R12, 0x2, RZ ;  /* 0x000000020c207827 */ /* 0x000fe200078e02ff */
[-C--:B------:R-:W-:Y:S01]  /*0a70*/  LEA R22, P3, R4, R109.reuse, 0x1 ;  /* 0x0000006d04167211 */ /* 0x080fe200078608ff */
[----:B------:R-:W-:Y:S01]  /*0a80*/  UIADD3 UR5, UR25, 0x2000, URZ ;  /* 0x0000200019057890 */ /* 0x000fe2000fffe03f */
[----:B------:R-:W-:Y:S01]  /*0a90*/  LEA R96, P4, R26, R109, 0x1 ;  /* 0x0000006d1a607211 */ /* 0x000fe200078808ff */
[----:B------:R-:W-:Y:S01]  /*0aa0*/  IMAD R30, R3, 0x8, R28 ;  /* 0x00000008031e7824 */ /* 0x000fe200078e021c */
[----:B------:R-:W-:Y:S01]  /*0ab0*/  LEA.HI.X.SX32 R23, R4, R37, 0x1, P3 ;  /* 0x0000002504177211 */ /* 0x000fe200018f0eff */
[----:B------:R-:W-:Y:S01]  /*0ac0*/  IMAD R35, R39, 0x2, R34 ;  /* 0x0000000227237824 */ /* 0x000fe200078e0222 */
[----:B------:R-:W-:Y:S01]  /*0ad0*/  LEA R12, P5, R13, R109, 0x1 ;  /* 0x0000006d0d0c7211 */ /* 0x000fe200078a08ff */
[----:B------:R-:W-:Y:S01]  /*0ae0*/  IMAD R24, R3, 0x8, R30 ;  /* 0x0000000803187824 */ /* 0x000fe200078e021e */
[-C--:B------:R-:W-:Y:S01]  /*0af0*/  LEA.HI.X.SX32 R97, R26, R37.reuse, 0x1, P4 ;  /* 0x000000251a617211 */ /* 0x080fe200020f0eff */
[----:B------:R-:W-:Y:S01]  /*0b00*/  IMAD R36, R39, 0x2, R35 ;  /* 0x0000000227247824 */ /* 0x000fe200078e0223 */
[----:B------:R-:W-:Y:S01]  /*0b10*/  LEA.HI.X.SX32 R13, R13, R37, 0x1, P5 ;  /* 0x000000250d0d7211 */ /* 0x000fe200028f0eff */
[C---:B------:R-:W-:Y:S01]  /*0b20*/  IMAD R4, R3.reuse, 0x10, R24 ;  /* 0x0000001003047824 */ /* 0x040fe200078e0218 */
[-C--:B------:R-:W-:Y:S01]  /*0b30*/  LEA R98, P3, R28, R109.reuse, 0x1 ;  /* 0x0000006d1c627211 */ /* 0x080fe200078608ff */
[C---:B------:R-:W-:Y:S01]  /*0b40*/  IMAD R15, R3.reuse, UR6, RZ ;  /* 0x00000006030f7c24 */ /* 0x040fe2000f8e02ff */
[----:B------:R-:W-:Y:S01]  /*0b50*/  LEA R102, P5, R24, R109, 0x1 ;  /* 0x0000006d18667211 */ /* 0x000fe200078a08ff */
[C---:B------:R-:W-:Y:S01]  /*0b60*/  IMAD R26, R3.reuse, 0x8, R4 ;  /* 0x00000008031a7824 */ /* 0x040fe200078e0204 */
[-C--:B------:R-:W-:Y:S01]  /*0b70*/  LEA.HI.X.SX32 R99, R28, R37.reuse, 0x1, P3 ;  /* 0x000000251c637211 */ /* 0x080fe200018f0eff */
[----:B------:R-:W-:Y:S01]  /*0b80*/  USHF.R.U32.HI UR5, URZ, 0x4, UR5 ;  /* 0x000000043f057899 */ /* 0x000fe20008011605 */
[----:B------:R-:W-:Y:S01]  /*0b90*/  LEA.HI.X.SX32 R103, R24, R37, 0x1, P5 ;  /* 0x0000002518677211 */ /* 0x000fe200028f0eff */
[----:B------:R-:W-:Y:S01]  /*0ba0*/  IMAD R25, R3, 0x8, R26 ;  /* 0x0000000803197824 */ /* 0x000fe200078e021a */
[-C--:B------:R-:W-:Y:S01]  /*0bb0*/  LEA R104, P3, R4, R109.reuse, 0x1 ;  /* 0x0000006d04687211 */ /* 0x080fe200078608ff */
[----:B------:R-:W-:Y:S01]  /*0bc0*/  IMAD R24, R39, 0x2, R36 ;  /* 0x0000000227187824 */ /* 0x000fe200078e0224 */
[-C--:B------:R-:W-:Y:S01]  /*0bd0*/  LEA R6, P6, R14, R109.reuse, 0x1 ;  /* 0x0000006d0e067211 */ /* 0x080fe200078c08ff */
[----:B------:R-:W-:Y:S01]  /*0be0*/  USGXT.U32 UR6, UR5, 0xe ;  /* 0x0000000e0506789a */ /* 0x000fe20008000000 */
[-C--:B------:R-:W-:Y:S01]  /*0bf0*/  LEA R100, P4, R30, R109.reuse, 0x1 ;  /* 0x0000006d1e647211 */ /* 0x080fe200078808ff */
[----:B------:R-:W-:Y:S01]  /*0c00*/  UIADD3.X UR11, UR4, -0x7fffffe0, URZ, UP0, !UPT ;  /* 0x80000020040b7890 */ /* 0x000fe200087fe43f */
[----:B------:R-:W-:Y:S01]  /*0c10*/  LEA R108, P5, R25, R109, 0x1 ;  /* 0x0000006d196c7211 */ /* 0x000fe200078a08ff */
[----:B------:R-:W-:Y:S01]  /*0c20*/  IMAD.MOV.U32 R156, RZ, RZ, 0x3f800000 ;  /* 0x3f800000ff9c7424 */ /* 0x000fe200078e00ff */
[-C--:B------:R-:W-:Y:S01]  /*0c30*/  LEA.HI.X.SX32 R105, R4, R37.reuse, 0x1, P3 ;  /* 0x0000002504697211 */ /* 0x080fe200018f0eff */
[----:B------:R-:W-:Y:S01]  /*0c40*/  IMAD R4, R39, 0x2, R24 ;  /* 0x0000000227047824 */ /* 0x000fe200078e0218 */
[-C--:B------:R-:W-:Y:S01]  /*0c50*/  LEA.HI.X.SX32 R7, R14, R37.reuse, 0x1, P6 ;  /* 0x000000250e077211 */ /* 0x080fe200030f0eff */
[----:B------:R-:W-:Y:S01]  /*0c60*/  IMAD.MOV.U32 R155, RZ, RZ, RZ ;  /* 0x000000ffff9b7224 */ /* 0x000fe200078e00ff */
[----:B------:R-:W-:Y:S01]  /*0c70*/  LEA.HI.X.SX32 R101, R30, R37, 0x1, P4 ;  /* 0x000000251e657211 */ /* 0x000fe200020f0eff */
[----:B------:R-:W-:Y:S01]  /*0c80*/  IMAD.MOV.U32 R151, RZ, RZ, RZ ;  /* 0x000000ffff977224 */ /* 0x000fe200078e00ff */
[-C--:B------:R-:W-:Y:S01]  /*0c90*/  LEA R14, P6, R15, R109.reuse, 0x1 ;  /* 0x0000006d0f0e7211 */ /* 0x080fe200078c08ff */
[----:B------:R-:W-:Y:S01]  /*0ca0*/  IMAD.MOV.U32 R158, RZ, RZ, -0x800000 ;  /* 0xff800000ff9e7424 */ /* 0x000fe200078e00ff */
[C---:B------:R-:W-:Y:S01]  /*0cb0*/  LEA R106, P4, R26.reuse, R109, 0x1 ;  /* 0x0000006d1a6a7211 */ /* 0x040fe200078808ff */
[----:B------:R-:W-:Y:S01]  /*0cc0*/  IMAD.MOV.U32 R157, RZ, RZ, 0x3f800000 ;  /* 0x3f800000ff9d7424 */ /* 0x000fe200078e00ff */
[-C--:B------:R-:W-:Y:S01]  /*0cd0*/  LEA.HI.X.SX32 R109, R25, R37.reuse, 0x1, P5 ;  /* 0x00000025196d7211 */ /* 0x080fe200028f0eff */
[C---:B------:R-:W-:Y:S01]  /*0ce0*/  IMAD R25, R39.reuse, 0x2, R4 ;  /* 0x0000000227197824 */ /* 0x040fe200078e0204 */
[----:B------:R-:W-:Y:S01]  /*0cf0*/  LEA.HI.X.SX32 R107, R26, R37, 0x1, P4 ;  /* 0x000000251a6b7211 */ /* 0x000fe200020f0eff */
[----:B------:R-:W-:Y:S01]  /*0d00*/  UMOV UR8, 0x80 ;  /* 0x0000008000087882 */ /* 0x000fe20000000000 */
[----:B------:R-:W-:Y:S01]  /*0d10*/  IADD3.X R32, R32, UR9, R27, P1, P2 ;  /* 0x0000000920207c10 */ /* 0x000fe20008fe441b */
[----:B------:R-:W-:Y:S01]  /*0d20*/  IMAD R26, R39, 0x2, R25 ;  /* 0x00000002271a7824 */ /* 0x000fe200078e0219 */
[-C--:B------:R-:W-:Y:S01]  /*0d30*/  LEA R112, P2, R31, R140.reuse, 0x1 ;  /* 0x0000008c1f707211 */ /* 0x080fe200078408ff */
[----:B------:R-:W-:Y:S01]  /*0d40*/  UMOV UR9, 0x40000040 ;  /* 0x4000004000097882 */ /* 0x000fe20000000000 */
[----:B------:R-:W-:Y:S01]  /*0d50*/  LEA R110, P1, R29, R140, 0x1 ;  /* 0x0000008c1d6e7211 */ /* 0x000fe200078208ff */
[----:B------:R-:W-:Y:S01]  /*0d60*/  IMAD R27, R39, 0x2, R26 ;  /* 0x00000002271b7824 */ /* 0x000fe200078e021a */
[----:B------:R-:W-:Y:S01]  /*0d70*/  LEA.HI.X.SX32 R113, R31, R32, 0x1, P2 ;  /* 0x000000201f717211 */ /* 0x000fe200010f0eff */
[----:B------:R-:W-:Y:S01]  /*0d80*/  UMOV UR7, URZ ;  /* 0x0000003f00077c82 */ /* 0x000fe20008000000 */
[-C--:B------:R-:W-:Y:S01]  /*0d90*/  LEA R118, P2, R35, R140.reuse, 0x1 ;  /* 0x0000008c23767211 */ /* 0x080fe200078408ff */
[----:B------:R-:W-:Y:S01]  /*0da0*/  IMAD R28, R39, 0x2, R27 ;  /* 0x00000002271c7824 */ /* 0x000fe200078e021b */
[----:B------:R-:W-:Y:S01]  /*0db0*/  LEA R114, P3, R33, R140, 0x1 ;  /* 0x0000008c21727211 */ /* 0x000fe200078608ff */
[----:B------:R-:W-:Y:S01]  /*0dc0*/  UIADD3.64 UR8, UR6, UR8, URZ ;  /* 0x0000000806087297 */ /* 0x000fe2000fffe03f */
[----:B------:R-:W-:Y:S01]  /*0dd0*/  LEA.HI.X.SX32 R111, R29, R32, 0x1, P1 ;  /* 0x000000201d6f7211 */ /* 0x000fe200008f0eff */
[----:B------:R-:W-:Y:S01]  /*0de0*/  IMAD R29, R39, 0x2, R28 ;  /* 0x00000002271d7824 */ /* 0x000fe200078e021c */
[----:B------:R-:W-:Y:S01]  /*0df0*/  LEA R116, P1, R34, R140, 0x1 ;  /* 0x0000008c22747211 */ /* 0x000fe200078208ff */
[----:B------:R-:W-:Y:S01]  /*0e00*/  UIADD3.64 UR14, UR10, 0xfe, URZ ;  /* 0x000000fe0a0e7897 */ /* 0x000fe2000fffe03f */
[----:B------:R-:W-:Y:S01]  /*0e10*/  LEA.HI.X.SX32 R119, R35, R32, 0x1, P2 ;  /* 0x0000002023777211 */ /* 0x000fe200010f0eff */
[----:B------:R-:W-:Y:S01]  /*0e20*/  UIADD3.64 UR18, UR10, 0x100, URZ ;  /* 0x000001000a127897 */ /* 0x000fe2000fffe03f */
[----:B------:R-:W-:Y:S01]  /*0e30*/  LEA R124, P2, R4, R140, 0x1 ;  /* 0x0000008c047c7211 */ /* 0x000fe200078408ff */
[----:B------:R-:W-:Y:S01]  /*0e40*/  ULDC UR29, c[0x0][0x238] ;  /* 0x00008e00001d7ab9 */ /* 0x000fe20000000800 */
[----:B------:R-:W-:Y:S01]  /*0e50*/  LEA.HI.X.SX32 R115, R33, R32, 0x1, P3 ;  /* 0x0000002021737211 */ /* 0x000fe200018f0eff */
[----:B------:R-:W-:Y:S01]  /*0e60*/  UMOV UR20, UR6 ;  /* 0x0000000600147c82 */ /* 0x000fe20008000000 */
[----:B------:R-:W-:Y:S01]  /*0e70*/  LEA R120, P3, R36, R140, 0x1 ;  /* 0x0000008c24787211 */ /* 0x000fe200078608ff */
[----:B------:R-:W-:Y:S01]  /*0e80*/  UMOV UR21, 0x40000040 ;  /* 0x4000004000157882 */ /* 0x000fe20000000000 */
[----:B------:R-:W-:-:S02]  /*0e90*/  LEA.HI.X.SX32 R117, R34, R32, 0x1, P1 ;  /* 0x0000002022757211 */ /* 0x000fc400008f0eff */
[----:B------:R-:W-:Y:S02]  /*0ea0*/  LEA R122, P1, R24, R140, 0x1 ;  /* 0x0000008c187a7211 */ /* 0x000fe400078208ff */
[-C--:B------:R-:W-:Y:S01]  /*0eb0*/  LEA.HI.X.SX32 R125, R4, R32.reuse, 0x1, P2 ;  /* 0x00000020047d7211 */ /* 0x080fe200010f0eff */
[----:B------:R-:W-:Y:S01]  /*0ec0*/  IMAD R4, R39, 0x2, R29 ;  /* 0x0000000227047824 */ /* 0x000fe200078e021d */
[----:B------:R-:W-:Y:S02]  /*0ed0*/  LEA.HI.X.SX32 R121, R36, R32, 0x1, P3 ;  /* 0x0000002024797211 */ /* 0x000fe400018f0eff */
[----:B------:R-:W-:Y:S02]  /*0ee0*/  LEA R126, P3, R25, R140, 0x1 ;  /* 0x0000008c197e7211 */ /* 0x000fe400078608ff */
[-C--:B------:R-:W-:Y:S01]  /*0ef0*/  LEA.HI.X.SX32 R123, R24, R32.reuse, 0x1, P1 ;  /* 0x00000020187b7211 */ /* 0x080fe200008f0eff */
[----:B------:R-:W-:Y:S01]  /*0f00*/  IMAD R24, R39, 0x2, R4 ;  /* 0x0000000227187824 */ /* 0x000fe200078e0204 */
[----:B------:R-:W-:-:S02]  /*0f10*/  LEA.HI.X.SX32 R127, R25, R32, 0x1, P3 ;  /* 0x00000020197f7211 */ /* 0x000fc400018f0eff */
[-C--:B------:R-:W-:Y:S01]  /*0f20*/  LEA R128, P1, R26, R140.reuse, 0x1 ;  /* 0x0000008c1a807211 */ /* 0x080fe200078208ff */
[----:B------:R-:W-:Y:S01]  /*0f30*/  IMAD R25, R39, 0x2, R24 ;  /* 0x0000000227197824 */ /* 0x000fe200078e0218 */
[CC--:B------:R-:W-:Y:S02]  /*0f40*/  LEA R130, P2, R27.reuse, R140.reuse, 0x1 ;  /* 0x0000008c1b827211 */ /* 0x0c0fe400078408ff */
[----:B------:R-:W-:Y:S02]  /*0f50*/  LEA R132, P3, R28, R140, 0x1 ;  /* 0x0000008c1c847211 */ /* 0x000fe400078608ff */
[-C--:B------:R-:W-:Y:S02]  /*0f60*/  LEA.HI.X.SX32 R129, R26, R32.reuse, 0x1, P1 ;  /* 0x000000201a817211 */ /* 0x080fe400008f0eff */
[-C--:B------:R-:W-:Y:S02]  /*0f70*/  LEA.HI.X.SX32 R131, R27, R32.reuse, 0x1, P2 ;  /* 0x000000201b837211 */ /* 0x080fe400010f0eff */
[----:B------:R-:W-:-:S02]  /*0f80*/  LEA.HI.X.SX32 R133, R28, R32, 0x1, P3 ;  /* 0x000000201c857211 */ /* 0x000fc400018f0eff */
[-C--:B------:R-:W-:Y:S02]  /*0f90*/  LEA R134, P1, R29, R140.reuse, 0x1 ;  /* 0x0000008c1d867211 */ /* 0x080fe400078208ff */
[-C--:B------:R-:W-:Y:S02]  /*0fa0*/  LEA R136, P2, R4, R140.reuse, 0x1 ;  /* 0x0000008c04887211 */ /* 0x080fe400078408ff */
[-C--:B------:R-:W-:Y:S02]  /*0fb0*/  LEA R138, P3, R24, R140.reuse, 0x1 ;  /* 0x0000008c188a7211 */ /* 0x080fe400078608ff */
[----:B------:R-:W-:Y:S02]  /*0fc0*/  LEA R140, P4, R25, R140, 0x1 ;  /* 0x0000008c198c7211 */ /* 0x000fe400078808ff */
[----:B------:R-:W-:Y:S01]  /*0fd0*/  LEA.HI.X.SX32 R137, R4, R32, 0x1, P2 ;  /* 0x0000002004897211 */ /* 0x000fe200010f0eff */
[----:B------:R-:W-:Y:S01]  /*0fe0*/  IMAD.MOV.U32 R4, RZ, RZ, -0x800000 ;  /* 0xff800000ff047424 */ /* 0x000fe200078e00ff */
[----:B------:R-:W-:-:S02]  /*0ff0*/  LEA.HI.X.SX32 R15, R15, R37, 0x1, P6 ;  /* 0x000000250f0f7211 */ /* 0x000fc400030f0eff */
[-C--:B------:R-:W-:Y:S02]  /*1000*/  LEA.HI.X.SX32 R135, R29, R32.reuse, 0x1, P1 ;  /* 0x000000201d877211 */ /* 0x080fe400008f0eff */
[-C--:B------:R-:W-:Y:S02]  /*1010*/  LEA.HI.X.SX32 R139, R24, R32.reuse, 0x1, P3 ;  /* 0x00000020188b7211 */ /* 0x080fe400018f0eff */
[----:B------:R-:W-:Y:S02]  /*1020*/  LEA.HI.X.SX32 R141, R25, R32, 0x1, P4 ;  /* 0x00000020198d7211 */ /* 0x000fe400020f0eff */
[C---:B------:R-:W-:Y:S02]  /*1030*/  LOP3.LUT R153, R2.reuse, 0x20, RZ, 0x3c, !PT ;  /* 0x0000002002997812 */ /* 0x040fe400078e3cff */
[C---:B------:R-:W-:Y:S02]  /*1040*/  LOP3.LUT R152, R2.reuse, 0x40, RZ, 0x3c, !PT ;  /* 0x0000004002987812 */ /* 0x040fe400078e3cff */
[----:B------:R-:W-:-:S07]  /*1050*/  LOP3.LUT R150, R2, 0x60, RZ, 0x3c, !PT ;  /* 0x0000006002967812 */ /* 0x000fce00078e3cff */
.L_x_1:
[----:B------:R-:W-:-:S04]  /*1060*/  IMAD.WIDE R24, R155, 0x2, R6 ;  /* 0x000000029b187825 */ /* 0x000fc800078e0206 */
[C---:B------:R-:W-:Y:S01]  /*1070*/  IMAD.WIDE R26, R155.reuse, 0x2, R8 ;  /* 0x000000029b1a7825 */ /* 0x040fe200078e0208 */
[----:B------:R0:W2:Y:S03]  /*1080*/  LDG.E.U16 R44, desc[UR26][R24.64] ;  /* 0x0000001a182c7981 */ /* 0x0000a6000c1e1500 */
[C---:B------:R-:W-:Y:S01]  /*1090*/  IMAD.WIDE R28, R155.reuse, 0x2, R18 ;  /* 0x000000029b1c7825 */ /* 0x040fe200078e0212 */
[----:B------:R1:W3:Y:S03]  /*10a0*/  LDG.E.U16 R46, desc[UR26][R26.64] ;  /* 0x0000001a1a2e7981 */ /* 0x0002e6000c1e1500 */
[C---:B------:R-:W-:Y:S01]  /*10b0*/  IMAD.WIDE R30, R155.reuse, 0x2, R10 ;  /* 0x000000029b1e7825 */ /* 0x040fe200078e020a */
[----:B------:R4:W5:Y:S03]  /*10c0*/  LDG.E.U16 R48, desc[UR26][R28.64] ;  /* 0x0000001a1c307981 */ /* 0x000966000c1e1500 */
[C---:B------:R-:W-:Y:S01]  /*10d0*/  IMAD.WIDE R32, R155.reuse, 0x2, R20 ;  /* 0x000000029b207825 */ /* 0x040fe200078e0214 */
[----:B------:R4:W5:Y:S03]  /*10e0*/  LDG.E.U16 R50, desc[UR26][R30.64] ;  /* 0x0000001a1e327981 */ /* 0x000966000c1e1500 */
[C---:B------:R-:W-:Y:S01]  /*10f0*/  IMAD.WIDE R34, R155.reuse, 0x2, R22 ;  /* 0x000000029b227825 */ /* 0x040fe200078e0216 */
[----:B------:R4:W5:Y:S03]  /*1100*/  LDG.E.U16 R52, desc[UR26][R32.64] ;  /* 0x0000001a20347981 */ /* 0x000966000c1e1500 */
[C---:B0-----:R-:W-:Y:S01]  /*1110*/  IMAD.WIDE R24, R155.reuse, 0x2, R96 ;  /* 0x000000029b187825 */ /* 0x041fe200078e0260 */
[----:B------:R0:W5:Y:S03]  /*1120*/  LDG.E.U16 R54, desc[UR26][R34.64] ;  /* 0x0000001a22367981 */ /* 0x000166000c1e1500 */
[----:B------:R-:W-:-:S02]  /*1130*/  IMAD.WIDE R36, R155, 0x2, R12 ;  /* 0x000000029b247825 */ /* 0x000fc400078e020c */
[----:B------:R-:W5:Y:S02]  /*1140*/  LDG.E.U16 R24, desc[UR26][R24.64] ;  /* 0x0000001a18187981 */ /* 0x000f64000c1e1500 */
[C---:B------:R-:W-:Y:S02]  /*1150*/  IMAD.WIDE R38, R155.reuse, 0x2, R98 ;  /* 0x000000029b267825 */ /* 0x040fe400078e0262 */
[----:B------:R-:W5:Y:S02]  /*1160*/  LDG.E.U16 R36, desc[UR26][R36.64] ;  /* 0x0000001a24247981 */ /* 0x000f64000c1e1500 */
[C---:B------:R-:W-:Y:S02]  /*1170*/  IMAD.WIDE R40, R155.reuse, 0x2, R100 ;  /* 0x000000029b287825 */ /* 0x040fe400078e0264 */
[----:B------:R-:W5:Y:S02]  /*1180*/  LDG.E.U16 R38, desc[UR26][R38.64] ;  /* 0x0000001a26267981 */ /* 0x000f64000c1e1500 */
[----:B------:R-:W-:-:S02]  /*1190*/  IMAD.WIDE R42, R155, 0x2, R102 ;  /* 0x000000029b2a7825 */ /* 0x000fc400078e0266 */
[----:B------:R-:W5:Y:S02]  /*11a0*/  LDG.E.U16 R160, desc[UR26][R40.64] ;  /* 0x0000001a28a07981 */ /* 0x000f64000c1e1500 */
[C---:B-1----:R-:W-:Y:S02]  /*11b0*/  IMAD.WIDE R26, R155.reuse, 0x2, R14 ;  /* 0x000000029b1a7825 */ /* 0x042fe400078e020e */
[----:B------:R-:W5:Y:S02]  /*11c0*/  LDG.E.U16 R162, desc[UR26][R42.64] ;  /* 0x0000001a2aa27981 */ /* 0x000f64000c1e1500 */
[C---:B----4-:R-:W-:Y:S02]  /*11d0*/  IMAD.WIDE R28, R155.reuse, 0x2, R104 ;  /* 0x000000029b1c7825 */ /* 0x050fe400078e0268 */
[----:B------:R-:W4:Y:S02]  /*11e0*/  LDG.E.U16 R164, desc[UR26][R26.64] ;  /* 0x0000001a1aa47981 */ /* 0x000f24000c1e1500 */
[----:B------:R-:W-:-:S02]  /*11f0*/  IMAD.WIDE R30, R155, 0x2, R106 ;  /* 0x000000029b1e7825 */ /* 0x000fc400078e026a */
[----:B------:R-:W4:Y:S02]  /*1200*/  LDG.E.U16 R166, desc[UR26][R28.64] ;  /* 0x0000001a1ca67981 */ /* 0x000f24000c1e1500 */
[C---:B------:R-:W-:Y:S02]  /*1210*/  IMAD.WIDE R32, R155.reuse, 0x2, R108 ;  /* 0x000000029b207825 */ /* 0x040fe400078e026c */
[----:B------:R-:W4:Y:S02]  /*1220*/  LDG.E.U16 R168, desc[UR26][R30.64] ;  /* 0x0000001a1ea87981 */ /* 0x000f24000c1e1500 */
[----:B0-----:R-:W-:Y:S02]  /*1230*/  IMAD.WIDE R34, R155, 0x2, R16 ;  /* 0x000000029b227825 */ /* 0x001fe400078e0210 */
[----:B------:R-:W4:Y:S04]  /*1240*/  LDG.E.U16 R170, desc[UR26][R32.64] ;  /* 0x0000001a20aa7981 */ /* 0x000f28000c1e1500 */
[----:B------:R-:W4:Y:S01]  /*1250*/  LDG.E.U16 R172, desc[UR26][R34.64] ;  /* 0x0000001a22ac7981 */ /* 0x000f22000c1e1500 */
[----:B------:R-:W-:Y:S06]  /*1260*/  BAR.SYNC.DEFER_BLOCKING 0x0 ;  /* 0x0000000000007b1d */ /* 0x000fec0000010000 */
[----:B------:R-:W-:Y:S01]  /*1270*/  UMOV UR23, 0x80000020 ;  /* 0x8000002000177882 */ /* 0x000fe20000000000 */
[----:B------:R-:W-:Y:S01]  /*1280*/  UMOV UR12, UR20 ;  /* 0x00000014000c7c82 */ /* 0x000fe20008000000 */
[----:B------:R-:W-:Y:S01]  /*1290*/  UMOV UR13, UR21 ;  /* 0x00000015000d7c82 */ /* 0x000fe20008000000 */
[----:B------:R-:W-:Y:S01]  /*12a0*/  UMOV UR16, UR8 ;  /* 0x0000000800107c82 */ /* 0x000fe20008000000 */
[----:B------:R-:W-:Y:S01]  /*12b0*/  UMOV UR17, UR9 ;  /* 0x0000000900117c82 */ /* 0x000fe20008000000 */
[----:B--2---:R-:W-:Y:S04]  /*12c0*/  STS.U16 [R145+UR25], R44 ;  /* 0x0000002c91007988 */ /* 0x004fe80008000419 */
[----:B---3--:R-:W-:Y:S04]  /*12d0*/  STS.U16 [R145+UR25+0x200], R46 ;  /* 0x0002002e91007988 */ /* 0x008fe80008000419 */
[----:B-----5:R-:W-:Y:S04]  /*12e0*/  STS.U16 [R145+UR25+0x400], R48 ;  /* 0x0004003091007988 */ /* 0x020fe80008000419 */
[----:B------:R-:W-:Y:S04]  /*12f0*/  STS.U16 [R145+UR25+0x600], R50 ;  /* 0x0006003291007988 */ /* 0x000fe80008000419 */
[----:B------:R-:W-:Y:S04]  /*1300*/  STS.U16 [R145+UR25+0x800], R52 ;  /* 0x0008003491007988 */ /* 0x000fe80008000419 */
[----:B------:R-:W-:Y:S04]  /*1310*/  STS.U16 [R145+UR25+0xa00], R54 ;  /* 0x000a003691007988 */ /* 0x000fe80008000419 */
[----:B------:R-:W-:Y:S04]  /*1320*/  STS.U16 [R145+UR25+0xc00], R24 ;  /* 0x000c001891007988 */ /* 0x000fe80008000419 */
[----:B------:R-:W-:Y:S04]  /*1330*/  STS.U16 [R145+UR25+0xe00], R36 ;  /* 0x000e002491007988 */ /* 0x000fe80008000419 */
[----:B------:R0:W-:Y:S04]  /*1340*/  STS.U16 [R145+UR25+0x1000], R38 ;  /* 0x0010002691007988 */ /* 0x0001e80008000419 */
[----:B------:R-:W-:Y:S04]  /*1350*/  STS.U16 [R145+UR25+0x1200], R160 ;  /* 0x001200a091007988 */ /* 0x000fe80008000419 */
[----:B------:R-:W-:Y:S04]  /*1360*/  STS.U16 [R145+UR25+0x1400], R162 ;  /* 0x001400a291007988 */ /* 0x000fe80008000419 */
[----:B----4-:R1:W-:Y:S04]  /*1370*/  STS.U16 [R145+UR25+0x1600], R164 ;  /* 0x001600a491007988 */ /* 0x0103e80008000419 */
[----:B------:R-:W-:Y:S04]  /*1380*/  STS.U16 [R145+UR25+0x1800], R166 ;  /* 0x001800a691007988 */ /* 0x000fe80008000419 */
[----:B------:R-:W-:Y:S04]  /*1390*/  STS.U16 [R145+UR25+0x1a00], R168 ;  /* 0x001a00a891007988 */ /* 0x000fe80008000419 */
[----:B------:R2:W-:Y:S04]  /*13a0*/  STS.U16 [R145+UR25+0x1c00], R170 ;  /* 0x001c00aa91007988 */ /* 0x0005e80008000419 */
[----:B------:R3:W-:Y:S01]  /*13b0*/  STS.U16 [R145+UR25+0x1e00], R172 ;  /* 0x001e00ac91007988 */ /* 0x0007e20008000419 */
[----:B------:R4:W-:Y:S06]  /*13c0*/  MEMBAR.ALL.CTA ;  /* 0x0000000000007992 */ /* 0x0009ec0000008000 */
[----:B----4-:R-:W4:Y:S02]  /*13d0*/  FENCE.VIEW.ASYNC.S ;  /* 0x00000000000073c6 */ /* 0x010f240000000000 */
[----:B----4-:R-:W-:Y:S06]  /*13e0*/  BAR.SYNC.DEFER_BLOCKING 0x0 ;  /* 0x0000000000007b1d */ /* 0x010fec0000010000 */
[----:B0-----:R-:W-:-:S06]  /*13f0*/  WARPGROUP.ARRIVE ;  /* 0x00000000000079c5 */ /* 0x001fcc0000000000 */
[----:B------:R-:W-:Y:S04]  /*1400*/  HGMMA.64x64x16.F32.BF16 R56, gdesc[UR20].tnspA, RZ, !UPT ;  /* 0x20e00000143879f0 */ /* 0x000fe8000c7018ff */
[----:B------:R-:W-:Y:S04]  /*1410*/  HGMMA.64x64x16.F32.BF16 R56, gdesc[UR8].tnspA, R56 ;  /* 0x20e00000083879f0 */ /* 0x000fe80008701838 */
[----:B------:R-:W-:Y:S01]  /*1420*/  HGMMA.64x64x16.F32.BF16 R24, gdesc[UR12].tnspA, RZ, !UPT ;  /* 0x20e000000c1879f0 */ /* 0x000fe2000c7018ff */
[----:B-1----:R-:W-:-:S05]  /*1430*/  VIADD R164, R159, UR4 ;  /* 0x000000049fa47c36 */ /* 0x002fca0008000000 */
[C---:B------:R-:W-:Y:S02]  /*1440*/  LOP3.LUT R160, R164.reuse, 0x70, RZ, 0xfc, !PT ;  /* 0x00000070a4a07812 */ /* 0x040fe400078efcff */
[----:B------:R-:W-:Y:S02]  /*1450*/  LOP3.LUT R161, R164, 0x71, RZ, 0xfc, !PT ;  /* 0x00000071a4a17812 */ /* 0x000fe400078efcff */
[-C--:B------:R-:W-:Y:S02]  /*1460*/  ISETP.GE.AND P2, PT, R149, R160.reuse, PT ;  /* 0x000000a09500720c */ /* 0x080fe40003f46270 */
[----:B------:R-:W-:Y:S02]  /*1470*/  ISETP.GE.AND P6, PT, R154, R160, PT ;  /* 0x000000a09a00720c */ /* 0x000fe40003fc6270 */
[C---:B------:R-:W-:Y:S02]  /*1480*/  LOP3.LUT R162, R164.reuse, 0x79, RZ, 0xfc, !PT ;  /* 0x00000079a4a27812 */ /* 0x040fe400078efcff */
[----:B------:R-:W-:-:S02]  /*1490*/  LOP3.LUT R160, R164, 0x78, RZ, 0xfc, !PT ;  /* 0x00000078a4a07812 */ /* 0x000fc400078efcff */
[----:B------:R-:W-:Y:S02]  /*14a0*/  SEL R171, RZ, 0x7fff8, P2 ;  /* 0x0007fff8ffab7807 */ /* 0x000fe40001000000 */
[----:B------:R-:W-:Y:S02]  /*14b0*/  SEL R173, RZ, 0x1fffe, P6 ;  /* 0x0001fffeffad7807 */ /* 0x000fe40003000000 */
[CC--:B------:R-:W-:Y:S02]  /*14c0*/  ISETP.GE.AND P4, PT, R149.reuse, R161.reuse, PT ;  /* 0x000000a19500720c */ /* 0x0c0fe40003f86270 */
[----:B------:R-:W-:Y:S02]  /*14d0*/  ISETP.GE.AND P5, PT, R154, R161, PT ;  /* 0x000000a19a00720c */ /* 0x000fe40003fa6270 */
[C---:B------:R-:W-:Y:S02]  /*14e0*/  ISETP.GE.AND P3, PT, R149.reuse, R162, PT ;  /* 0x000000a29500720c */ /* 0x040fe40003f66270 */
[----:B------:R-:W-:-:S02]  /*14f0*/  ISETP.GE.AND P2, PT, R149, R160, PT ;  /* 0x000000a09500720c */ /* 0x000fc40003f46270 */
[----:B------:R-:W-:Y:S01]  /*1500*/  ISETP.GE.AND P6, PT, R154, R160, PT ;  /* 0x000000a09a00720c */ /* 0x000fe20003fc6270 */
[----:B------:R-:W-:Y:S01]  /*1510*/  HGMMA.64x64x16.F32.BF16 R24, gdesc[UR16].tnspA, R24, gsb0 ;  /* 0x20e00000101879f0 */ /* 0x000fe20008001818 */
[C---:B------:R-:W-:Y:S02]  /*1520*/  LOP3.LUT R161, R164.reuse, 0x60, RZ, 0xfc, !PT ;  /* 0x00000060a4a17812 */ /* 0x040fe400078efcff */
[----:B------:R-:W-:Y:S02]  /*1530*/  LOP3.LUT R160, R164, 0x61, RZ, 0xfc, !PT ;  /* 0x00000061a4a07812 */ /* 0x000fe400078efcff */
[----:B--2---:R-:W-:Y:S02]  /*1540*/  SEL R170, RZ, 0x4, P4 ;  /* 0x00000004ffaa7807 */ /* 0x004fe40002000000 */
[----:B------:R-:W-:Y:S02]  /*1550*/  SEL R168, RZ, 0x1, P5 ;  /* 0x00000001ffa87807 */ /* 0x000fe40002800000 */
[----:B------:R-:W-:-:S02]  /*1560*/  SEL R167, RZ, 0x4, P3 ;  /* 0x00000004ffa77807 */ /* 0x000fc40001800000 */
[C---:B------:R-:W-:Y:S02]  /*1570*/  ISETP.GE.AND P1, PT, R154.reuse, R162, PT ;  /* 0x000000a29a00720c */ /* 0x040fe40003f26270 */
[-C--:B------:R-:W-:Y:S02]  /*1580*/  ISETP.GE.AND P4, PT, R149, R161.reuse, PT ;  /* 0x000000a19500720c */ /* 0x080fe40003f86270 */
[C---:B------:R-:W-:Y:S02]  /*1590*/  ISETP.GE.AND P5, PT, R154.reuse, R161, PT ;  /* 0x000000a19a00720c */ /* 0x040fe40003fa6270 */
[----:B------:R-:W-:Y:S02]  /*15a0*/  ISETP.GE.AND P3, PT, R154, R160, PT ;  /* 0x000000a09a00720c */ /* 0x000fe40003f66270 */
[C---:B------:R-:W-:Y:S02]  /*15b0*/  LOP3.LUT R162, R164.reuse, 0x69, RZ, 0xfc, !PT ;  /* 0x00000069a4a27812 */ /* 0x040fe400078efcff */
[----:B------:R-:W-:-:S02]  /*15c0*/  LOP3.LUT R161, R164, 0x68, RZ, 0xfc, !PT ;  /* 0x00000068a4a17812 */ /* 0x000fc400078efcff */
[----:B------:R-:W-:Y:S02]  /*15d0*/  SEL R169, RZ, 0x1fffe, P6 ;  /* 0x0001fffeffa97807 */ /* 0x000fe40003000000 */
[----:B------:R-:W-:Y:S02]  /*15e0*/  SEL R165, RZ, 0x1, P3 ;  /* 0x00000001ffa57807 */ /* 0x000fe40001800000 */
[C---:B------:R-:W-:Y:S02]  /*15f0*/  ISETP.GE.AND P6, PT, R154.reuse, R162, PT ;  /* 0x000000a29a00720c */ /* 0x040fe40003fc6270 */
[----:B------:R-:W-:Y:S02]  /*1600*/  ISETP.GE.AND P3, PT, R154, R161, PT ;  /* 0x000000a19a00720c */ /* 0x000fe40003f66270 */
[----:B------:R-:W-:Y:S02]  /*1610*/  SEL R166, RZ, 0x1fffe, P5 ;  /* 0x0001fffeffa67807 */ /* 0x000fe40002800000 */
[----:B------:R-:W-:-:S02]  /*1620*/  ISETP.GE.AND P5, PT, R149, R160, PT ;  /* 0x000000a09500720c */ /* 0x000fc40003fa6270 */
[----:B------:R-:W-:Y:S02]  /*1630*/  SEL R160, RZ, 0x1, P6 ;  /* 0x00000001ffa07807 */ /* 0x000fe40003000000 */
[----:B------:R-:W-:Y:S02]  /*1640*/  SEL R163, RZ, 0x1fffe, P3 ;  /* 0x0001fffeffa37807 */ /* 0x000fe40001800000 */
[C---:B------:R-:W-:Y:S02]  /*1650*/  ISETP.GE.AND P6, PT, R149.reuse, R162, PT ;  /* 0x000000a29500720c */ /* 0x040fe40003fc6270 */
[----:B------:R-:W-:Y:S01]  /*1660*/  ISETP.GE.AND P3, PT, R149, R161, PT ;  /* 0x000000a19500720c */ /* 0x000fe20003f66270 */
[----:B------:R-:W-:Y:S01]  /*1670*/  IMAD.IADD R163, R160, 0x1, R163 ;  /* 0x00000001a0a37824 */ /* 0x000fe200078e02a3 */
[----:B------:R-:W-:Y:S01]  /*1680*/  SEL R162, RZ, 0x1, P1 ;  /* 0x00000001ffa27807 */ /* 0x000fe20000800000 */
[----:B------:R-:W-:Y:S01]  /*1690*/  IMAD.IADD R166, R165, 0x1, R166 ;  /* 0x00000001a5a67824 */ /* 0x000fe200078e02a6 */
[----:B------:R-:W-:-:S02]  /*16a0*/  SEL R160, RZ, 0x4, P6 ;  /* 0x00000004ffa07807 */ /* 0x000fc40003000000 */
[----:B------:R-:W-:Y:S02]  /*16b0*/  SEL R161, RZ, 0x7fff8, P3 ;  /* 0x0007fff8ffa17807 */ /* 0x000fe40001800000 */
[----:B------:R-:W-:Y:S01]  /*16c0*/  LOP3.LUT R163, R163, 0x3, RZ, 0xc0, !PT ;  /* 0x00000003a3a37812 */ /* 0x000fe200078ec0ff */
[----:B------:R-:W-:Y:S01]  /*16d0*/  IMAD.IADD R169, R162, 0x1, R169 ;  /* 0x00000001a2a97824 */ /* 0x000fe200078e02a9 */
[----:B------:R-:W-:Y:S02]  /*16e0*/  SEL R165, RZ, 0x7fff8, P4 ;  /* 0x0007fff8ffa57807 */ /* 0x000fe40002000000 */
[----:B------:R-:W-:Y:S01]  /*16f0*/  IADD3 R160, R163, R161, R160 ;  /* 0x000000a1a3a07210 */ /* 0x000fe20007ffe0a0 */
[----:B------:R-:W-:Y:S01]  /*1700*/  VIADD R161, R164, 0x38 ;  /* 0x00000038a4a17836 */ /* 0x000fe20000000000 */
[----:B------:R-:W-:Y:S02]  /*1710*/  SEL R162, RZ, 0x4, P5 ;  /* 0x00000004ffa27807 */ /* 0x000fe40002800000 */
[----:B------:R-:W-:-:S02]  /*1720*/  LOP3.LUT R166, R166, 0x3, RZ, 0xc0, !PT ;  /* 0x00000003a6a67812 */ /* 0x000fc400078ec0ff */
[----:B------:R-:W-:Y:S02]  /*1730*/  ISETP.GE.AND P4, PT, R149, R161, PT ;  /* 0x000000a19500720c */ /* 0x000fe40003f86270 */
[----:B------:R-:W-:Y:S01]  /*1740*/  IADD3 R165, R166, R165, R162 ;  /* 0x000000a5a6a57210 */ /* 0x000fe20007ffe0a2 */
[----:B------:R-:W-:Y:S01]  /*1750*/  IMAD.SHL.U32 R162, R160, 0x100, RZ ;  /* 0x00000100a0a27824 */ /* 0x000fe200078e00ff */
[----:B------:R-:W-:Y:S01]  /*1760*/  ISETP.GE.AND P5, PT, R154, R161, PT ;  /* 0x000000a19a00720c */ /* 0x000fe20003fa6270 */
[----:B------:R-:W-:Y:S02]  /*1770*/  VIADD R160, R164, 0x8 ;  /* 0x00000008a4a07836 */ /* 0x000fe40000000000 */
[----:B------:R-:W-:Y:S01]  /*1780*/  IMAD.IADD R173, R168, 0x1, R173 ;  /* 0x00000001a8ad7824 */ /* 0x000fe200078e02ad */
[----:B------:R-:W-:Y:S01]  /*1790*/  SEL R168, RZ, 0x7fff8, P2 ;  /* 0x0007fff8ffa87807 */ /* 0x000fe20001000000 */
[----:B------:R-:W-:Y:S02]  /*17a0*/  WARPGROUP.DEPBAR.LE gsb0, 0x0 ;  /* 0x00008000000079c5 */ /* 0x000fe40000010000 */
[----:B------:R-:W-:Y:S01]  /*17b0*/  FMUL R84, R84, UR29 ;  /* 0x0000001d54547c20 */ /* 0x000fe20008400000 */
[----:B------:R-:W-:Y:S01]  /*17c0*/  FMUL R86, R86, UR29 ;  /* 0x0000001d56567c20 */ /* 0x000fe20008400000 */
[----:B------:R-:W-:Y:S01]  /*17d0*/  FMUL R163, R56, UR29 ;  /* 0x0000001d38a37c20 */ /* 0x000fe20008400000 */
[----:B------:R-:W-:-:S02]  /*17e0*/  FMUL R192, R57, UR29 ;  /* 0x0000001d39c07c20 */ /* 0x000fc40008400000 */
[----:B------:R-:W-:Y:S02]  /*17f0*/  FSEL R84, R84, -INF , P4 ;  /* 0xff80000054547808 */ /* 0x000fe40002000000 */
[----:B------:R-:W-:Y:S01]  /*1800*/  FSEL R56, R86, -INF , P5 ;  /* 0xff80000056387808 */ /* 0x000fe20002800000 */
[----:B------:R-:W-:Y:S01]  /*1810*/  FMUL R62, R62, UR29 ;  /* 0x0000001d3e3e7c20 */ /* 0x000fe20008400000 */
[CC--:B------:R-:W-:Y:S02]  /*1820*/  ISETP.GE.AND P4, PT, R149.reuse, R164.reuse, PT ;  /* 0x000000a49500720c */ /* 0x0c0fe40003f86270 */
[C---:B------:R-:W-:Y:S01]  /*1830*/  ISETP.GT.AND P5, PT, R149.reuse, R164, PT ;  /* 0x000000a49500720c */ /* 0x040fe20003fa4270 */
[----:B------:R-:W-:Y:S01]  /*1840*/  FMUL R194, R60, UR29 ;  /* 0x0000001d3cc27c20 */ /* 0x000fe20008400000 */
[----:B------:R-:W-:Y:S01]  /*1850*/  ISETP.GE.AND P2, PT, R149, R160, PT ;  /* 0x000000a09500720c */ /* 0x000fe20003f46270 */
[----:B------:R-:W-:Y:S01]  /*1860*/  VIADD R160, R164, 0x9 ;  /* 0x00000009a4a07836 */ /* 0x000fe20000000000 */
[----:B------:R-:W-:-:S02]  /*1870*/  FSEL R163, R163, -INF , P4 ;  /* 0xff800000a3a37808 */ /* 0x000fc40002000000 */
[----:B------:R-:W-:Y:S01]  /*1880*/  FSEL R192, R192, -INF , P5 ;  /* 0xff800000c0c07808 */ /* 0x000fe20002800000 */
[----:B------:R-:W-:Y:S01]  /*1890*/  FMUL R86, R58, UR29 ;  /* 0x0000001d3a567c20 */ /* 0x000fe20008400000 */
[----:B------:R-:W-:Y:S01]  /*18a0*/  FSEL R57, R62, -INF , P4 ;  /* 0xff8000003e397808 */ /* 0x000fe20002000000 */
[----:B------:R-:W-:Y:S01]  /*18b0*/  VIADD R62, R164, 0x10 ;  /* 0x00000010a43e7836 */ /* 0x000fe20000000000 */
[----:B------:R-:W-:Y:S01]  /*18c0*/  ISETP.GE.AND P4, PT, R154, R164, PT ;  /* 0x000000a49a00720c */ /* 0x000fe20003f86270 */
[----:B------:R-:W-:Y:S01]  /*18d0*/  FMUL R186, R61, UR29 ;  /* 0x0000001d3dba7c20 */ /* 0x000fe20008400000 */
[----:B------:R-:W-:Y:S01]  /*18e0*/  FMUL R188, R65, UR29 ;  /* 0x0000001d41bc7c20 */ /* 0x000fe20008400000 */
[----:B------:R-:W-:Y:S02]  /*18f0*/  ISETP.GE.AND P3, PT, R149, R160, PT ;  /* 0x000000a09500720c */ /* 0x000fe40003f66270 */
[----:B------:R-:W-:Y:S02]  /*1900*/  FSEL R194, R194, -INF , P2 ;  /* 0xff800000c2c27808 */ /* 0x000fe40001000000 */
[----:B------:R-:W-:-:S02]  /*1910*/  FMNMX R65, R163, R192, !PT ;  /* 0x000000c0a3417209 */ /* 0x000fc40007800000 */
[----:B------:R-:W-:Y:S01]  /*1920*/  ISETP.GE.AND P6, PT, R154, R160, PT ;  /* 0x000000a09a00720c */ /* 0x000fe20003fc6270 */
[----:B------:R-:W-:Y:S01]  /*1930*/  FMUL R160, R59, UR29 ;  /* 0x0000001d3ba07c20 */ /* 0x000fe20008400000 */
[----:B------:R-:W-:Y:S01]  /*1940*/  FSEL R59, R86, -INF , P4 ;  /* 0xff800000563b7808 */ /* 0x000fe20002000000 */
[----:B------:R-:W-:Y:S02]  /*1950*/  VIADD R176, R164, 0x11 ;  /* 0x00000011a4b07836 */ /* 0x000fe40000000000 */
[----:B------:R-:W-:Y:S01]  /*1960*/  FMUL R190, R64, UR29 ;  /* 0x0000001d40be7c20 */ /* 0x000fe20008400000 */
[C---:B------:R-:W-:Y:S02]  /*1970*/  ISETP.GE.AND P4, PT, R149.reuse, R62, PT ;  /* 0x0000003e9500720c */ /* 0x040fe40003f86270 */
[----:B------:R-:W-:Y:S02]  /*1980*/  FSEL R186, R186, -INF , P3 ;  /* 0xff800000baba7808 */ /* 0x000fe40001800000 */
[----:B------:R-:W-:Y:S01]  /*1990*/  FMNMX R65, R194, R65, !PT ;  /* 0x00000041c2417209 */ /* 0x000fe20007800000 */
[----:B------:R-:W-:Y:S01]  /*19a0*/  VIADD R183, R164, 0x18 ;  /* 0x00000018a4b77836 */ /* 0x000fe20000000000 */
[----:B------:R-:W-:-:S02]  /*19b0*/  ISETP.GE.AND P3, PT, R149, R176, PT ;  /* 0x000000b09500720c */ /* 0x000fc40003f66270 */
[----:B------:R-:W-:Y:S02]  /*19c0*/  FSEL R190, R190, -INF , P4 ;  /* 0xff800000bebe7808 */ /* 0x000fe40002000000 */
[----:B------:R-:W-:Y:S02]  /*19d0*/  FMNMX R65, R186, R65, !PT ;  /* 0x00000041ba417209 */ /* 0x000fe40007800000 */
[----:B------:R-:W-:Y:S01]  /*19e0*/  LOP3.LUT R169, R169, 0x3, RZ, 0xc0, !PT ;  /* 0x00000003a9a97812 */ /* 0x000fe200078ec0ff */
[----:B------:R-:W-:Y:S02]  /*19f0*/  VIADD R185, R164, 0x19 ;  /* 0x00000019a4b97836 */ /* 0x000fe40000000000 */
[----:B------:R-:W-:Y:S01]  /*1a00*/  FMUL R184, R68, UR29 ;  /* 0x0000001d44b87c20 */ /* 0x000fe20008400000 */
[----:B------:R-:W-:Y:S02]  /*1a10*/  ISETP.GE.AND P4, PT, R149, R183, PT ;  /* 0x000000b79500720c */ /* 0x000fe40003f86270 */
[----:B------:R-:W-:-:S02]  /*1a20*/  FSEL R188, R188, -INF , P3 ;  /* 0xff800000bcbc7808 */ /* 0x000fc40001800000 */
[----:B------:R-:W-:Y:S02]  /*1a30*/  FMNMX R65, R190, R65, !PT ;  /* 0x00000041be417209 */ /* 0x000fe40007800000 */
[----:B------:R-:W-:Y:S02]  /*1a40*/  LOP3.LUT R173, R173, 0x3, RZ, 0xc0, !PT ;  /* 0x00000003adad7812 */ /* 0x000fe400078ec0ff */
[----:B------:R-:W-:Y:S01]  /*1a50*/  IADD3 R167, R169, R168, R167 ;  /* 0x000000a8a9a77210 */ /* 0x000fe20007ffe0a7 */
[----:B------:R-:W-:Y:S02]  /*1a60*/  VIADD R182, R164, 0x20 ;  /* 0x00000020a4b67836 */ /* 0x000fe40000000000 */
[----:B------:R-:W-:Y:S01]  /*1a70*/  FMUL R180, R69, UR29 ;  /* 0x0000001d45b47c20 */ /* 0x000fe20008400000 */
[----:B------:R-:W-:Y:S02]  /*1a80*/  ISETP.GE.AND P3, PT, R149, R185, PT ;  /* 0x000000b99500720c */ /* 0x000fe40003f66270 */
[----:B------:R-:W-:-:S02]  /*1a90*/  FSEL R184, R184, -INF , P4 ;  /* 0xff800000b8b87808 */ /* 0x000fc40002000000 */
[----:B------:R-:W-:Y:S02]  /*1aa0*/  FMNMX R65, R188, R65, !PT ;  /* 0x00000041bc417209 */ /* 0x000fe40007800000 */
[----:B------:R-:W-:Y:S02]  /*1ab0*/  IADD3 R170, R173, R171, R170 ;  /* 0x000000abadaa7210 */ /* 0x000fe40007ffe0aa */
[----:B------:R-:W-:Y:S01]  /*1ac0*/  LOP3.LUT R167, R167, 0xf, RZ, 0xc0, !PT ;  /* 0x0000000fa7a77812 */ /* 0x000fe200078ec0ff */
[----:B------:R-:W-:Y:S02]  /*1ad0*/  VIADD R181, R164, 0x21 ;  /* 0x00000021a4b57836 */ /* 0x000fe40000000000 */
[----:B------:R-:W-:Y:S01]  /*1ae0*/  FMUL R178, R72, UR29 ;  /* 0x0000001d48b27c20 */ /* 0x000fe20008400000 */
[----:B------:R-:W-:Y:S02]  /*1af0*/  ISETP.GE.AND P4, PT, R149, R182, PT ;  /* 0x000000b69500720c */ /* 0x000fe40003f86270 */
[----:B------:R-:W-:-:S02]  /*1b00*/  FSEL R180, R180, -INF , P3 ;  /* 0xff800000b4b47808 */ /* 0x000fc40001800000 */
[----:B------:R-:W-:Y:S01]  /*1b10*/  FMNMX R65, R184, R65, !PT ;  /* 0x00000041b8417209 */ /* 0x000fe20007800000 */
[----:B------:R-:W-:Y:S02]  /*1b20*/  IMAD R167, R170, 0x10, R167 ;  /* 0x00000010aaa77824 */ /* 0x000fe400078e02a7 */
[----:B------:R-:W-:Y:S01]  /*1b30*/  FMUL R170, R73, UR29 ;  /* 0x0000001d49aa7c20 */ /* 0x000fe20008400000 */
[----:B------:R-:W-:Y:S01]  /*1b40*/  VIADD R179, R164, 0x28 ;  /* 0x00000028a4b37836 */ /* 0x000fe20000000000 */
[----:B------:R-:W-:Y:S02]  /*1b50*/  ISETP.GE.AND P3, PT, R149, R181, PT ;  /* 0x000000b59500720c */ /* 0x000fe40003f66270 */
[----:B------:R-:W-:Y:S02]  /*1b60*/  FSEL R178, R178, -INF , P4 ;  /* 0xff800000b2b27808 */ /* 0x000fe40002000000 */
[----:B------:R-:W-:Y:S01]  /*1b70*/  FMNMX R65, R180, R65, !PT ;  /* 0x00000041b4417209 */ /* 0x000fe20007800000 */
[----:B------:R-:W-:-:S02]  /*1b80*/  VIADD R177, R164, 0x29 ;  /* 0x00000029a4b17836 */ /* 0x000fc40000000000 */
[----:B------:R-:W-:Y:S01]  /*1b90*/  FMUL R166, R76, UR29 ;  /* 0x0000001d4ca67c20 */ /* 0x000fe20008400000 */
[----:B------:R-:W-:Y:S02]  /*1ba0*/  ISETP.GE.AND P4, PT, R149, R179, PT ;  /* 0x000000b39500720c */ /* 0x000fe40003f86270 */
[----:B------:R-:W-:Y:S02]  /*1bb0*/  FSEL R170, R170, -INF , P3 ;  /* 0xff800000aaaa7808 */ /* 0x000fe40001800000 */
[----:B------:R-:W-:Y:S01]  /*1bc0*/  FMNMX R65, R178, R65, !PT ;  /* 0x00000041b2417209 */ /* 0x000fe20007800000 */
[----:B------:R-:W-:Y:S02]  /*1bd0*/  VIADD R175, R164, 0x30 ;  /* 0x00000030a4af7836 */ /* 0x000fe40000000000 */
[----:B------:R-:W-:Y:S01]  /*1be0*/  FMUL R68, R77, UR29 ;  /* 0x0000001d4d447c20 */ /* 0x000fe20008400000 */
[----:B------:R-:W-:Y:S02]  /*1bf0*/  ISETP.GE.AND P3, PT, R149, R177, PT ;  /* 0x000000b19500720c */ /* 0x000fe40003f66270 */
[----:B------:R-:W-:-:S02]  /*1c00*/  FSEL R166, R166, -INF , P4 ;  /* 0xff800000a6a67808 */ /* 0x000fc40002000000 */
[----:B------:R-:W-:Y:S02]  /*1c10*/  FMNMX R65, R170, R65, !PT ;  /* 0x00000041aa417209 */ /* 0x000fe40007800000 */
[----:B------:R-:W-:Y:S01]  /*1c20*/  LOP3.LUT R162, R162, 0xf00, RZ, 0xe2, !PT ;  /* 0x00000f00a2a27812 */ /* 0x000fe200078ee2ff */
[----:B------:R-:W-:Y:S01]  /*1c30*/  VIADD R173, R164, 0x31 ;  /* 0x00000031a4ad7836 */ /* 0x000fe20000000000 */
[----:B------:R-:W-:Y:S01]  /*1c40*/  ISETP.GT.AND P5, PT, R154, R164, PT ;  /* 0x000000a49a00720c */ /* 0x000fe20003fa4270 */
[----:B------:R-:W-:Y:S01]  /*1c50*/  FMUL R72, R80, UR29 ;  /* 0x0000001d50487c20 */ /* 0x000fe20008400000 */
[----:B------:R-:W-:Y:S01]  /*1c60*/  ISETP.GE.AND P4, PT, R149, R175, PT ;  /* 0x000000af9500720c */ /* 0x000fe20003f86270 */
[----:B------:R-:W-:Y:S01]  /*1c70*/  VIADD R171, R164, 0x39 ;  /* 0x00000039a4ab7836 */ /* 0x000fe20000000000 */
[----:B------:R-:W-:Y:S02]  /*1c80*/  FSEL R68, R68, -INF , P3 ;  /* 0xff80000044447808 */ /* 0x000fe40001800000 */
[----:B------:R-:W-:Y:S01]  /*1c90*/  FMNMX R65, R166, R65, !PT ;  /* 0x00000041a6417209 */ /* 0x000fe20007800000 */
[----:B------:R-:W-:Y:S01]  /*1ca0*/  IMAD R162, R165, 0x1000, R162 ;  /* 0x00001000a5a27824 */ /* 0x000fe200078e02a2 */
[----:B------:R-:W-:Y:S01]  /*1cb0*/  LOP3.LUT R167, R167, 0xff, RZ, 0xc0, !PT ;  /* 0x000000ffa7a77812 */ /* 0x000fe200078ec0ff */
[----:B------:R-:W-:Y:S01]  /*1cc0*/  FMUL R76, R81, UR29 ;  /* 0x0000001d514c7c20 */ /* 0x000fe20008400000 */
[----:B------:R-:W-:-:S02]  /*1cd0*/  FSEL R60, R160, -INF , P5 ;  /* 0xff800000a03c7808 */ /* 0x000fc40002800000 */
[----:B------:R-:W-:Y:S01]  /*1ce0*/  ISETP.GE.AND P5, PT, R154, R62, PT ;  /* 0x0000003e9a00720c */ /* 0x000fe20003fa6270 */
[----:B------:R-:W-:Y:S01]  /*1cf0*/  FMUL R62, R85, UR29 ;  /* 0x0000001d553e7c20 */ /* 0x000fe20008400000 */
[C---:B------:R-:W-:Y:S02]  /*1d00*/  ISETP.GE.AND P3, PT, R149.reuse, R173, PT ;  /* 0x000000ad9500720c */ /* 0x040fe40003f66270 */
[----:B------:R-:W-:Y:S02]  /*1d10*/  FSEL R72, R72, -INF , P4 ;  /* 0xff80000048487808 */ /* 0x000fe40002000000 */
[----:B------:R-:W-:Y:S01]  /*1d20*/  FMNMX R65, R68, R65, !PT ;  /* 0x0000004144417209 */ /* 0x000fe20007800000 */
[----:B------:R-:W-:Y:S01]  /*1d30*/  IMAD.IADD R162, R162, 0x1, R167 ;  /* 0x00000001a2a27824 */ /* 0x000fe200078e02a7 */
[C---:B------:R-:W-:Y:S02]  /*1d40*/  LOP3.LUT R169, R164.reuse, 0x59, RZ, 0xfc, !PT ;  /* 0x00000059a4a97812 */ /* 0x040fe400078efcff */
[----:B------:R-:W-:Y:S01]  /*1d50*/  ISETP.GE.AND P4, PT, R149, R171, PT ;  /* 0x000000ab9500720c */ /* 0x000fe20003f86270 */
[----:B------:R-:W-:Y:S01]  /*1d60*/  FMUL R64, R37, UR29 ;  /* 0x0000001d25407c20 */ /* 0x000fe20008400000 */
[----:B------:R-:W-:-:S02]  /*1d70*/  LOP3.LUT R167, R164, 0x58, RZ, 0xfc, !PT ;  /* 0x00000058a4a77812 */ /* 0x000fc400078efcff */
[----:B------:R-:W-:Y:S02]  /*1d80*/  FSEL R76, R76, -INF , P3 ;  /* 0xff8000004c4c7808 */ /* 0x000fe40001800000 */
[----:B------:R-:W-:Y:S01]  /*1d90*/  FMNMX R65, R72, R65, !PT ;  /* 0x0000004148417209 */ /* 0x000fe20007800000 */
[----:B------:R-:W-:Y:S01]  /*1da0*/  FMUL R37, R36, UR29 ;  /* 0x0000001d24257c20 */ /* 0x000fe20008400000 */
[C---:B------:R-:W-:Y:S02]  /*1db0*/  ISETP.GE.AND P3, PT, R149.reuse, R169, PT ;  /* 0x000000a99500720c */ /* 0x040fe40003f66270 */
[----:B------:R-:W-:Y:S02]  /*1dc0*/  FSEL R62, R62, -INF , P4 ;  /* 0xff8000003e3e7808 */ /* 0x000fe40002000000 */
[----:B------:R-:W-:Y:S02]  /*1dd0*/  LOP3.LUT R161, R164, 0x48, RZ, 0xfc, !PT ;  /* 0x00000048a4a17812 */ /* 0x000fe400078efcff */
[----:B------:R-:W-:-:S02]  /*1de0*/  ISETP.GE.AND P4, PT, R149, R167, PT ;  /* 0x000000a79500720c */ /* 0x000fc40003f86270 */
[----:B------:R-:W-:Y:S02]  /*1df0*/  LOP3.LUT R61, R164, 0x40, RZ, 0xfc, !PT ;  /* 0x00000040a43d7812 */ /* 0x000fe400078efcff */
[----:B------:R-:W-:Y:S02]  /*1e00*/  FMNMX R65, R76, R65, !PT ;  /* 0x000000414c417209 */ /* 0x000fe40007800000 */
[----:B------:R-:W-:Y:S01]  /*1e10*/  FSEL R36, R64, -INF , P3 ;  /* 0xff80000040247808 */ /* 0x000fe20001800000 */
[----:B------:R-:W-:Y:S01]  /*1e20*/  FMUL R64, R28, UR29 ;  /* 0x0000001d1c407c20 */ /* 0x000fe20008400000 */
[----:B------:R-:W-:Y:S01]  /*1e30*/  LOP3.LUT R58, R162, 0xffff, RZ, 0xc0, !PT ;  /* 0x0000ffffa23a7812 */ /* 0x000fe200078ec0ff */
[----:B------:R-:W-:Y:S01]  /*1e40*/  FMUL R162, R24, UR29 ;  /* 0x0000001d18a27c20 */ /* 0x000fe20008400000 */
[----:B------:R-:W-:Y:S02]  /*1e50*/  ISETP.GE.AND P3, PT, R149, R161, PT ;  /* 0x000000a19500720c */ /* 0x000fe40003f66270 */
[----:B------:R-:W-:-:S02]  /*1e60*/  FSEL R37, R37, -INF , P4 ;  /* 0xff80000025257808 */ /* 0x000fc40002000000 */
[----:B------:R-:W-:Y:S02]  /*1e70*/  LOP3.LUT R165, R164, 0x41, RZ, 0xfc, !PT ;  /* 0x00000041a4a57812 */ /* 0x000fe400078efcff */
[----:B------:R-:W-:Y:S02]  /*1e80*/  ISETP.GE.AND P4, PT, R149, R61, PT ;  /* 0x0000003d9500720c */ /* 0x000fe40003f86270 */
[----:B------:R-:W-:Y:S01]  /*1e90*/  FMNMX R65, R84, R65, !PT ;  /* 0x0000004154417209 */ /* 0x000fe20007800000 */
[----:B------:R-:W-:Y:S01]  /*1ea0*/  FMUL R160, R25, UR29 ;  /* 0x0000001d19a07c20 */ /* 0x000fe20008400000 */
[----:B------:R-:W-:Y:S02]  /*1eb0*/  FSEL R64, R64, -INF , P3 ;  /* 0xff80000040407808 */ /* 0x000fe40001800000 */
[----:B------:R-:W-:Y:S02]  /*1ec0*/  SHF.R.U32.HI R86, RZ, 0xf, R58 ;  /* 0x0000000fff567819 */ /* 0x000fe4000001163a */
[----:B------:R-:W-:-:S02]  /*1ed0*/  ISETP.GE.AND P3, PT, R149, R165, PT ;  /* 0x000000a59500720c */ /* 0x000fc40003f66270 */
[----:B------:R-:W-:Y:S02]  /*1ee0*/  FSEL R162, R162, -INF , P4 ;  /* 0xff800000a2a27808 */ /* 0x000fe40002000000 */
[----:B------:R-:W-:Y:S02]  /*1ef0*/  FMNMX R65, R62, R65, !PT ;  /* 0x000000413e417209 */ /* 0x000fe40007800000 */
[----:B------:R-:W-:Y:S02]  /*1f00*/  LOP3.LUT R24, R164, 0x49, RZ, 0xfc, !PT ;  /* 0x00000049a4187812 */ /* 0x000fe400078efcff */
[----:B------:R-:W-:Y:S01]  /*1f10*/  LOP3.LUT P2, RZ, R86, 0x1, RZ, 0xc0, !PT ;  /* 0x0000000156ff7812 */ /* 0x000fe2000784c0ff */
[----:B------:R-:W-:Y:S01]  /*1f20*/  FMUL R86, R29, UR29 ;  /* 0x0000001d1d567c20 */ /* 0x000fe20008400000 */
[----:B------:R-:W-:Y:S02]  /*1f30*/  FSEL R160, R160, -INF , P3 ;  /* 0xff800000a0a07808 */ /* 0x000fe40001800000 */
[----:B------:R-:W-:-:S02]  /*1f40*/  FMNMX R65, R162, R65, !PT ;  /* 0x00000041a2417209 */ /* 0x000fc40007800000 */
[C---:B------:R-:W-:Y:S02]  /*1f50*/  ISETP.GE.AND P3, PT, R149.reuse, R24, PT ;  /* 0x000000189500720c */ /* 0x040fe40003f66270 */
[----:B------:R-:W-:Y:S02]  /*1f60*/  LOP3.LUT R25, R164, 0x50, RZ, 0xfc, !PT ;  /* 0x00000050a4197812 */ /* 0x000fe400078efcff */
[----:B------:R-:W-:Y:S01]  /*1f70*/  FMNMX R65, R160, R65, !PT ;  /* 0x00000041a0417209 */ /* 0x000fe20007800000 */
[----:B------:R-:W-:Y:S01]  /*1f80*/  FMUL R32, R32, UR29 ;  /* 0x0000001d20207c20 */ /* 0x000fe20008400000 */
[----:B------:R-:W-:Y:S02]  /*1f90*/  FSEL R86, R86, -INF , P3 ;  /* 0xff80000056567808 */ /* 0x000fe40001800000 */
[----:B------:R-:W-:Y:S02]  /*1fa0*/  ISETP.GE.AND P3, PT, R149, R25, PT ;  /* 0x000000199500720c */ /* 0x000fe40003f66270 */
[----:B------:R-:W-:-:S02]  /*1fb0*/  LOP3.LUT R28, R164, 0x51, RZ, 0xfc, !PT ;  /* 0x00000051a41c7812 */ /* 0x000fc400078efcff */
[----:B------:R-:W-:Y:S01]  /*1fc0*/  FMNMX R65, R64, R65, !PT ;  /* 0x0000004140417209 */ /* 0x000fe20007800000 */
[----:B------:R-:W-:Y:S01]  /*1fd0*/  FMUL R80, R33, UR29 ;  /* 0x0000001d21507c20 */ /* 0x000fe20008400000 */
[----:B------:R-:W-:Y:S02]  /*1fe0*/  FSEL R164, R32, -INF , P3 ;  /* 0xff80000020a47808 */ /* 0x000fe40001800000 */
[----:B------:R-:W-:Y:S02]  /*1ff0*/  ISETP.GE.AND P3, PT, R149, R28, PT ;  /* 0x0000001c9500720c */ /* 0x000fe40003f66270 */
[----:B------:R-:W-:Y:S02]  /*2000*/  FMNMX R65, R86, R65, !PT ;  /* 0x0000004156417209 */ /* 0x000fe40007800000 */
[----:B------:R-:W-:Y:S02]  /*2010*/  SHF.R.U32.HI R32, RZ, 0xb, R58 ;  /* 0x0000000bff207819 */ /* 0x000fe4000001163a */
[----:B------:R-:W-:-:S02]  /*2020*/  FSEL R80, R80, -INF , P3 ;  /* 0xff80000050507808 */ /* 0x000fc40001800000 */
[----:B------:R-:W-:Y:S02]  /*2030*/  FMNMX R65, R164, R65, !PT ;  /* 0x00000041a4417209 */ /* 0x000fe40007800000 */
[----:B------:R-:W-:Y:S02]  /*2040*/  SHF.R.U32.HI R29, RZ, 0xe, R58 ;  /* 0x0000000eff1d7819 */ /* 0x000fe4000001163a */
[----:B------:R-:W-:Y:S02]  /*2050*/  LOP3.LUT P3, RZ, R32, 0x1, RZ, 0xc0, !PT ;  /* 0x0000000120ff7812 */ /* 0x000fe4000786c0ff */
[----:B------:R-:W-:Y:S01]  /*2060*/  FMNMX R32, R80, R65, !PT ;  /* 0x0000004150207209 */ /* 0x000fe20007800000 */
[----:B------:R-:W-:Y:S01]  /*2070*/  FMUL R40, R40, UR29 ;  /* 0x0000001d28287c20 */ /* 0x000fe20008400000 */
[----:B------:R-:W-:Y:S02]  /*2080*/  LOP3.LUT P4, RZ, R29, 0x1, RZ, 0xc0, !PT ;  /* 0x000000011dff7812 */ /* 0x000fe4000788c0ff */
[----:B------:R-:W-:Y:S01]  /*2090*/  FMNMX R29, R37, R32, !PT ;  /* 0x00000020251d7209 */ /* 0x000fe20007800000 */
[----:B------:R-:W-:Y:S01]  /*20a0*/  FMUL R41, R41, UR29 ;  /* 0x0000001d29297c20 */ /* 0x000fe20008400000 */
[----:B------:R-:W-:-:S02]  /*20b0*/  FSEL R40, R40, -INF , !P2 ;  /* 0xff80000028287808 */ /* 0x000fc40005000000 */
[----:B------:R-:W-:Y:S01]  /*20c0*/  FMNMX R29, R36, R29, !PT ;  /* 0x0000001d241d7209 */ /* 0x000fe20007800000 */
[----:B------:R-:W-:Y:S01]  /*20d0*/  FMUL R168, R44, UR29 ;  /* 0x0000001d2ca87c20 */ /* 0x000fe20008400000 */
[--C-:B------:R-:W-:Y:S02]  /*20e0*/  SHF.R.U32.HI R33, RZ, 0xa, R58.reuse ;  /* 0x0000000aff217819 */ /* 0x100fe4000001163a */
[----:B------:R-:W-:Y:S02]  /*20f0*/  FSEL R44, R41, -INF , !P4 ;  /* 0xff800000292c7808 */ /* 0x000fe40006000000 */
[----:B------:R-:W-:Y:S02]  /*2100*/  FMNMX R29, R40, R29, !PT ;  /* 0x0000001d281d7209 */ /* 0x000fe40007800000 */
[----:B------:R-:W-:Y:S01]  /*2110*/  SHF.R.U32.HI R32, RZ, 0x7, R58 ;  /* 0x00000007ff207819 */ /* 0x000fe2000001163a */
[----:B------:R-:W-:Y:S01]  /*2120*/  FMUL R45, R45, UR29 ;  /* 0x0000001d2d2d7c20 */ /* 0x000fe20008400000 */
[----:B------:R-:W-:-:S02]  /*2130*/  LOP3.LUT P2, RZ, R33, 0x1, RZ, 0xc0, !PT ;  /* 0x0000000121ff7812 */ /* 0x000fc4000784c0ff */
[----:B------:R-:W-:Y:S02]  /*2140*/  FSEL R168, R168, -INF , !P3 ;  /* 0xff800000a8a87808 */ /* 0x000fe40005800000 */
[----:B------:R-:W-:Y:S02]  /*2150*/  FMNMX R29, R44, R29, !PT ;  /* 0x0000001d2c1d7209 */ /* 0x000fe40007800000 */
[----:B------:R-:W-:Y:S01]  /*2160*/  LOP3.LUT P4, RZ, R32, 0x1, RZ, 0xc0, !PT ;  /* 0x0000000120ff7812 */ /* 0x000fe2000788c0ff */
[----:B---3--:R-:W-:Y:S01]  /*2170*/  FMUL R172, R48, UR29 ;  /* 0x0000001d30ac7c20 */ /* 0x008fe20008400000 */
[----:B------:R-:W-:Y:S02]  /*2180*/  SHF.R.U32.HI R32, RZ, 0x6, R58 ;  /* 0x00000006ff207819 */ /* 0x000fe4000001163a */
[----:B------:R-:W-:Y:S02]  /*2190*/  FSEL R48, R45, -INF , !P2 ;  /* 0xff8000002d307808 */ /* 0x000fe40005000000 */
[----:B------:R-:W-:Y:S01]  /*21a0*/  FMNMX R29, R168, R29, !PT ;  /* 0x0000001da81d7209 */ /* 0x000fe20007800000 */
[----:B------:R-:W-:Y:S01]  /*21b0*/  FMUL R49, R49, UR29 ;  /* 0x0000001d31317c20 */ /* 0x000fe20008400000 */
[----:B------:R-:W-:-:S02]  /*21c0*/  LOP3.LUT P3, RZ, R32, 0x1, RZ, 0xc0, !PT ;  /* 0x0000000120ff7812 */ /* 0x000fc4000786c0ff */
[--C-:B------:R-:W-:Y:S02]  /*21d0*/  SHF.R.U32.HI R32, RZ, 0x3, R58.reuse ;  /* 0x00000003ff207819 */ /* 0x100fe4000001163a */
[----:B------:R-:W-:Y:S02]  /*21e0*/  FSEL R172, R172, -INF , !P4 ;  /* 0xff800000acac7808 */ /* 0x000fe40006000000 */
[----:B------:R-:W-:Y:S01]  /*21f0*/  FMNMX R29, R48, R29, !PT ;  /* 0x0000001d301d7209 */ /* 0x000fe20007800000 */
[----:B------:R-:W-:Y:S01]  /*2200*/  FMUL R174, R52, UR29 ;  /* 0x0000001d34ae7c20 */ /* 0x000fe20008400000 */
[----:B------:R-:W-:Y:S02]  /*2210*/  LOP3.LUT P2, RZ, R32, 0x1, RZ, 0xc0, !PT ;  /* 0x0000000120ff7812 */ /* 0x000fe4000784c0ff */
[----:B------:R-:W-:Y:S02]  /*2220*/  SHF.R.U32.HI R32, RZ, 0x2, R58 ;  /* 0x00000002ff207819 */ /* 0x000fe4000001163a */
[----:B------:R-:W-:-:S02]  /*2230*/  FSEL R52, R49, -INF , !P3 ;  /* 0xff80000031347808 */ /* 0x000fc40005800000 */
[----:B------:R-:W-:Y:S01]  /*2240*/  FMNMX R29, R172, R29, !PT ;  /* 0x0000001dac1d7209 */ /* 0x000fe20007800000 */
[----:B------:R-:W-:Y:S01]  /*2250*/  FMUL R53, R53, UR29 ;  /* 0x0000001d35357c20 */ /* 0x000fe20008400000 */
[----:B------:R-:W-:Y:S02]  /*2260*/  LOP3.LUT P3, RZ, R32, 0x1, RZ, 0xc0, !PT ;  /* 0x0000000120ff7812 */ /* 0x000fe4000786c0ff */
[----:B------:R-:W-:Y:S02]  /*2270*/  FSEL R174, R174, -INF , !P2 ;  /* 0xff800000aeae7808 */ /* 0x000fe40005000000 */
[----:B------:R-:W-:Y:S02]  /*2280*/  FMNMX R29, R52, R29, !PT ;  /* 0x0000001d341d7209 */ /* 0x000fe40007800000 */
[----:B------:R-:W-:Y:S02]  /*2290*/  ISETP.GE.AND P4, PT, R154, R176, PT ;  /* 0x000000b09a00720c */ /* 0x000fe40003f86270 */
[----:B------:R-:W-:-:S02]  /*22a0*/  FSEL R176, R53, -INF , !P3 ;  /* 0xff80000035b07808 */ /* 0x000fc40005800000 */
[----:B------:R-:W-:-:S04]  /*22b0*/  FMNMX R29, R174, R29, !PT ;  /* 0x0000001dae1d7209 */ /* 0x000fc80007800000 */
[----:B------:R-:W-:-:S05]  /*22c0*/  FMNMX R29, R176, R29, !PT ;  /* 0x0000001db01d7209 */ /* 0x000fca0007800000 */
[----:B------:R-:W0:Y:S01]  /*22d0*/  SHFL.BFLY PT, R32, R29, 0x2, 0x1f ;  /* 0x0c401f001d207f89 */ /* 0x000e2200000e0000 */
[----:B------:R-:W-:Y:S01]  /*22e0*/  FMUL R41, R63, UR29 ;  /* 0x0000001d3f297c20 */ /* 0x000fe20008400000 */
[----:B------:R-:W-:Y:S01]  /*22f0*/  FMUL R69, R74, UR29 ;  /* 0x0000001d4a457c20 */ /* 0x000fe20008400000 */
[----:B------:R-:W-:-:S03]  /*2300*/  FMUL R49, R67, UR29 ;  /* 0x0000001d43317c20 */ /* 0x000fc60008400000 */
[----:B------:R-:W-:Y:S02]  /*2310*/  FSEL R41, R41, -INF , P6 ;  /* 0xff80000029297808 */ /* 0x000fe40003000000 */
[----:B------:R-:W-:Y:S01]  /*2320*/  ISETP.GE.AND P6, PT, R154, R182, PT ;  /* 0x000000b69a00720c */ /* 0x000fe20003fc6270 */
[----:B------:R-:W-:Y:S01]  /*2330*/  FMUL R67, R71, UR29 ;  /* 0x0000001d47437c20 */ /* 0x000fe20008400000 */
[----:B------:R-:W-:Y:S01]  /*2340*/  FMUL R71, R78, UR29 ;  /* 0x0000001d4e477c20 */ /* 0x000fe20008400000 */
[----:B------:R-:W-:Y:S01]  /*2350*/  FMUL R78, R83, UR29 ;  /* 0x0000001d534e7c20 */ /* 0x000fe20008400000 */
[----:B------:R-:W-:Y:S02]  /*2360*/  FSEL R69, R69, -INF , P6 ;  /* 0xff80000045457808 */ /* 0x000fe40003000000 */
[----:B------:R-:W-:Y:S01]  /*2370*/  ISETP.GE.AND P6, PT, R154, R173, PT ;  /* 0x000000ad9a00720c */ /* 0x000fe20003fc6270 */
[----:B------:R-:W-:-:S03]  /*2380*/  FMUL R45, R66, UR29 ;  /* 0x0000001d422d7c20 */ /* 0x000fc60008400000 */
[----:B------:R-:W-:Y:S02]  /*2390*/  FSEL R78, R78, -INF , P6 ;  /* 0xff8000004e4e7808 */ /* 0x000fe40003000000 */
[----:B------:R-:W-:Y:S02]  /*23a0*/  ISETP.GE.AND P6, PT, R154, R25, PT ;  /* 0x000000199a00720c */ /* 0x000fe40003fc6270 */
[----:B0-----:R-:W-:Y:S01]  /*23b0*/  FMNMX R32, R29, R32, !PT ;  /* 0x000000201d207209 */ /* 0x001fe20007800000 */
[----:B------:R-:W-:Y:S01]  /*23c0*/  FMUL R53, R70, UR29 ;  /* 0x0000001d46357c20 */ /* 0x000fe20008400000 */
[----:B------:R-:W-:-:S03]  /*23d0*/  FSEL R49, R49, -INF , P4 ;  /* 0xff80000031317808 */ /* 0x000fc60002000000 */
[----:B------:R-:W0:Y:S01]  /*23e0*/  SHFL.BFLY PT, R25, R32, 0x1, 0x1f ;  /* 0x0c201f0020197f89 */ /* 0x000e2200000e0000 */
[C---:B------:R-:W-:Y:S01]  /*23f0*/  ISETP.GE.AND P4, PT, R154.reuse, R179, PT ;  /* 0x000000b39a00720c */ /* 0x040fe20003f86270 */
[----:B------:R-:W-:Y:S01]  /*2400*/  FMUL R70, R75, UR29 ;  /* 0x0000001d4b467c20 */ /* 0x000fe20008400000 */
[----:B------:R-:W-:Y:S02]  /*2410*/  FSEL R45, R45, -INF , P5 ;  /* 0xff8000002d2d7808 */ /* 0x000fe40002800000 */
[C---:B------:R-:W-:Y:S01]  /*2420*/  ISETP.GE.AND P5, PT, R154.reuse, R181, PT ;  /* 0x000000b59a00720c */ /* 0x040fe20003fa6270 */
[----:B------:R-:W-:Y:S01]  /*2430*/  FMUL R39, R39, UR29 ;  /* 0x0000001d27277c20 */ /* 0x000fe20008400000 */
[----:B------:R-:W-:Y:S01]  /*2440*/  FSEL R71, R71, -INF , P4 ;  /* 0xff80000047477808 */ /* 0x000fe20002000000 */
[----:B------:R-:W-:Y:S01]  /*2450*/  FMUL R87, R87, UR29 ;  /* 0x0000001d57577c20 */ /* 0x000fe20008400000 */
[C---:B------:R-:W-:Y:S02]  /*2460*/  ISETP.GE.AND P4, PT, R154.reuse, R169, PT ;  /* 0x000000a99a00720c */ /* 0x040fe40003f86270 */
[----:B------:R-:W-:-:S02]  /*2470*/  ISETP.GE.AND P2, PT, R154, R185, PT ;  /* 0x000000b99a00720c */ /* 0x000fc40003f46270 */
[----:B------:R-:W-:Y:S02]  /*2480*/  FSEL R70, R70, -INF , P5 ;  /* 0xff80000046467808 */ /* 0x000fe40002800000 */
[----:B------:R-:W-:Y:S01]  /*2490*/  ISETP.GE.AND P5, PT, R154, R171, PT ;  /* 0x000000ab9a00720c */ /* 0x000fe20003fa6270 */
[----:B------:R-:W-:Y:S01]  /*24a0*/  FMUL R77, R82, UR29 ;  /* 0x0000001d524d7c20 */ /* 0x000fe20008400000 */
[----:B------:R-:W-:Y:S01]  /*24b0*/  FSEL R39, R39, -INF , P4 ;  /* 0xff80000027277808 */ /* 0x000fe20002000000 */
[----:B------:R-:W-:Y:S01]  /*24c0*/  FMUL R81, R38, UR29 ;  /* 0x0000001d26517c20 */ /* 0x000fe20008400000 */
[C---:B------:R-:W-:Y:S02]  /*24d0*/  ISETP.GE.AND P3, PT, R154.reuse, R183, PT ;  /* 0x000000b79a00720c */ /* 0x040fe40003f66270 */
[----:B------:R-:W-:Y:S02]  /*24e0*/  FSEL R67, R67, -INF , P2 ;  /* 0xff80000043437808 */ /* 0x000fe40001000000 */
[----:B------:R-:W-:Y:S01]  /*24f0*/  ISETP.GE.AND P4, PT, R154, R161, PT ;  /* 0x000000a19a00720c */ /* 0x000fe20003f86270 */
[----:B------:R-:W-:Y:S01]  /*2500*/  FMUL R161, R34, UR29 ;  /* 0x0000001d22a17c20 */ /* 0x000fe20008400000 */
[----:B------:R-:W-:-:S02]  /*2510*/  ISETP.GE.AND P2, PT, R154, R175, PT ;  /* 0x000000af9a00720c */ /* 0x000fc40003f46270 */
[----:B------:R-:W-:Y:S02]  /*2520*/  FSEL R38, R87, -INF , P5 ;  /* 0xff80000057267808 */ /* 0x000fe40002800000 */
[----:B------:R-:W-:Y:S01]  /*2530*/  ISETP.GE.AND P5, PT, R154, R24, PT ;  /* 0x000000189a00720c */ /* 0x000fe20003fa6270 */
[----:B------:R-:W-:Y:S01]  /*2540*/  FMUL R73, R79, UR29 ;  /* 0x0000001d4f497c20 */ /* 0x000fe20008400000 */
[----:B------:R-:W-:Y:S01]  /*2550*/  SHF.R.U32.HI R24, RZ, 0xd, R58 ;  /* 0x0000000dff187819 */ /* 0x000fe2000001163a */
[----:B------:R-:W-:Y:S01]  /*2560*/  FMUL R83, R35, UR29 ;  /* 0x0000001d23537c20 */ /* 0x000fe20008400000 */
[----:B------:R-:W-:Y:S01]  /*2570*/  FSEL R53, R53, -INF , P3 ;  /* 0xff80000035357808 */ /* 0x000fe20001800000 */
[----:B------:R-:W-:Y:S01]  /*2580*/  FMUL R85, R30, UR29 ;  /* 0x0000001d1e557c20 */ /* 0x000fe20008400000 */
[C---:B------:R-:W-:Y:S02]  /*2590*/  ISETP.GE.AND P3, PT, R154.reuse, R177, PT ;  /* 0x000000b19a00720c */ /* 0x040fe40003f66270 */
[----:B------:R-:W-:Y:S01]  /*25a0*/  FSEL R77, R77, -INF , P2 ;  /* 0xff8000004d4d7808 */ /* 0x000fe20001000000 */
[----:B------:R-:W-:Y:S01]  /*25b0*/  IMAD.WIDE R34, R151, 0x2, R114 ;  /* 0x0000000297227825 */ /* 0x000fe200078e0272 */
[----:B------:R-:W-:-:S02]  /*25c0*/  ISETP.GE.AND P2, PT, R154, R28, PT ;  /* 0x0000001c9a00720c */ /* 0x000fc40003f46270 */
[----:B------:R-:W-:Y:S02]  /*25d0*/  FSEL R161, R161, -INF , P6 ;  /* 0xff800000a1a17808 */ /* 0x000fe40003000000 */
[----:B------:R-:W-:Y:S01]  /*25e0*/  LOP3.LUT P6, RZ, R24, 0x1, RZ, 0xc0, !PT ;  /* 0x0000000118ff7812 */ /* 0x000fe200078cc0ff */
[----:B------:R1:W2:Y:S01]  /*25f0*/  LDG.E.U16 R171, desc[UR26][R34.64] ;  /* 0x0000001a22ab7981 */ /* 0x0002a2000c1e1500 */
[----:B------:R-:W-:Y:S02]  /*2600*/  SHF.R.U32.HI R24, RZ, 0x9, R58 ;  /* 0x00000009ff187819 */ /* 0x000fe4000001163a */
[----:B------:R-:W-:Y:S02]  /*2610*/  FSEL R73, R73, -INF , P3 ;  /* 0xff80000049497808 */ /* 0x000fe40001800000 */
[----:B------:R-:W-:Y:S02]  /*2620*/  ISETP.GE.AND P3, PT, R154, R167, PT ;  /* 0x000000a79a00720c */ /* 0x000fe40003f66270 */
[----:B------:R-:W-:-:S02]  /*2630*/  FSEL R83, R83, -INF , P2 ;  /* 0xff80000053537808 */ /* 0x000fc40001000000 */
[----:B------:R-:W-:Y:S02]  /*2640*/  ISETP.GE.AND P2, PT, R154, R61, PT ;  /* 0x0000003d9a00720c */ /* 0x000fe40003f46270 */
[----:B------:R-:W-:Y:S02]  /*2650*/  FSEL R85, R85, -INF , P4 ;  /* 0xff80000055557808 */ /* 0x000fe40002000000 */
[----:B------:R-:W-:Y:S02]  /*2660*/  LOP3.LUT P4, RZ, R24, 0x1, RZ, 0xc0, !PT ;  /* 0x0000000118ff7812 */ /* 0x000fe4000788c0ff */
[----:B0-----:R-:W-:Y:S01]  /*2670*/  FMNMX R61, R32, R25, !PT ;  /* 0x00000019203d7209 */ /* 0x001fe20007800000 */
[----:B------:R-:W-:Y:S01]  /*2680*/  IMAD.WIDE R24, R151, 0x2, R110 ;  /* 0x0000000297187825 */ /* 0x000fe200078e026e */
[----:B-1----:R-:W-:Y:S02]  /*2690*/  FMNMX R34, R59, R60, !PT ;  /* 0x0000003c3b227209 */ /* 0x002fe40007800000 */
[----:B------:R-:W-:Y:S01]  /*26a0*/  FSEL R81, R81, -INF , P3 ;  /* 0xff80000051517808 */ /* 0x000fe20001800000 */
[----:B------:R-:W-:Y:S01]  /*26b0*/  FMUL R167, R26, UR29 ;  /* 0x0000001d1aa77c20 */ /* 0x000fe20008400000 */
[----:B------:R-:W-:Y:S01]  /*26c0*/  ISETP.GE.AND P3, PT, R154, R165, PT ;  /* 0x000000a59a00720c */ /* 0x000fe20003f66270 */
[----:B------:R-:W-:Y:S01]  /*26d0*/  FMUL R165, R27, UR29 ;  /* 0x0000001d1ba57c20 */ /* 0x000fe20008400000 */
[----:B------:R-:W-:Y:S01]  /*26e0*/  FMNMX R82, R57, R34, !PT ;  /* 0x0000002239527209 */ /* 0x000fe20007800000 */
[----:B------:R0:W3:Y:S01]  /*26f0*/  LDG.E.U16 R169, desc[UR26][R24.64] ;  /* 0x0000001a18a97981 */ /* 0x0000e2000c1e1500 */
[----:B------:R-:W-:-:S02]  /*2700*/  SHF.R.U32.HI R27, RZ, 0x8, R58 ;  /* 0x00000008ff1b7819 */ /* 0x000fc4000001163a */
[----:B------:R-:W-:Y:S01]  /*2710*/  SHF.R.U32.HI R26, RZ, 0x5, R58 ;  /* 0x00000005ff1a7819 */ /* 0x000fe2000001163a */
[----:B------:R-:W-:Y:S01]  /*2720*/  FMUL R87, R31, UR29 ;  /* 0x0000001d1f577c20 */ /* 0x000fe20008400000 */
[----:B------:R-:W-:Y:S02]  /*2730*/  FSEL R165, R165, -INF , P3 ;  /* 0xff800000a5a57808 */ /* 0x000fe40001800000 */
[----:B------:R-:W-:Y:S01]  /*2740*/  FSEL R167, R167, -INF , P2 ;  /* 0xff800000a7a77808 */ /* 0x000fe20001000000 */
[----:B0-----:R-:W-:Y:S01]  /*2750*/  IMAD.WIDE R24, R151, 0x2, R118 ;  /* 0x0000000297187825 */ /* 0x001fe200078e0276 */
[----:B------:R-:W-:Y:S02]  /*2760*/  FMNMX R82, R41, R82, !PT ;  /* 0x0000005229527209 */ /* 0x000fe40007800000 */
[----:B------:R-:W-:Y:S02]  /*2770*/  SHF.R.U32.HI R28, RZ, 0xc, R58 ;  /* 0x0000000cff1c7819 */ /* 0x000fe4000001163a */
[----:B------:R-:W-:Y:S01]  /*2780*/  LOP3.LUT P3, RZ, R27, 0x1, RZ, 0xc0, !PT ;  /* 0x000000011bff7812 */ /* 0x000fe2000786c0ff */
[----:B------:R0:W4:Y:S01]  /*2790*/  LDG.E.U16 R177, desc[UR26][R24.64] ;  /* 0x0000001a18b17981 */ /* 0x000122000c1e1500 */
[----:B------:R-:W-:-:S02]  /*27a0*/  FMNMX R61, R61, R4, !PT ;  /* 0x000000043d3d7209 */ /* 0x000fc40007800000 */
[----:B------:R-:W-:Y:S01]  /*27b0*/  LOP3.LUT P2, RZ, R26, 0x1, RZ, 0xc0, !PT ;  /* 0x000000011aff7812 */ /* 0x000fe2000784c0ff */
[----:B------:R-:W-:Y:S01]  /*27c0*/  IMAD.WIDE R26, R151, 0x2, R120 ;  /* 0x00000002971a7825 */ /* 0x000fe200078e0278 */
[----:B------:R-:W-:-:S03]  /*27d0*/  FSEL R87, R87, -INF , P5 ;  /* 0xff80000057577808 */ /* 0x000fc60002800000 */
[----:B------:R-:W-:Y:S01]  /*27e0*/  FADD R74, R186, -R61 ;  /* 0x8000003dba4a7221 */ /* 0x000fe20000000000 */
[----:B------:R-:W-:Y:S01]  /*27f0*/  LOP3.LUT P5, RZ, R28, 0x1, RZ, 0xc0, !PT ;  /* 0x000000011cff7812 */ /* 0x000fe200078ac0ff */
[----:B------:R-:W-:Y:S01]  /*2800*/  IMAD.WIDE R28, R151, 0x2, R122 ;  /* 0x00000002971c7825 */ /* 0x000fe200078e027a */
[----:B------:R1:W5:Y:S01]  /*2810*/  LDG.E.U16 R186, desc[UR26][R26.64] ;  /* 0x0000001a1aba7981 */ /* 0x000362000c1e1500 */
[----:B0-----:R-:W-:-:S03]  /*2820*/  FMNMX R24, R45, R82, !PT ;  /* 0x000000522d187209 */ /* 0x001fc60007800000 */
[----:B------:R0:W2:Y:S01]  /*2830*/  LDG.E.U16 R179, desc[UR26][R28.64] ;  /* 0x0000001a1cb37981 */ /* 0x0000a2000c1e1500 */
[----:B-1----:R-:W-:Y:S01]  /*2840*/  FMNMX R26, R49, R24, !PT ;  /* 0x00000018311a7209 */ /* 0x002fe20007800000 */
[----:B------:R-:W-:-:S03]  /*2850*/  IMAD.WIDE R32, R151, 0x2, R116 ;  /* 0x0000000297207825 */ /* 0x000fc600078e0274 */
[----:B0-----:R-:W-:Y:S01]  /*2860*/  FMNMX R28, R53, R26, !PT ;  /* 0x0000001a351c7209 */ /* 0x001fe20007800000 */
[----:B------:R-:W-:Y:S01]  /*2870*/  IMAD.WIDE R182, R151, 0x2, R112 ;  /* 0x0000000297b67825 */ /* 0x000fe200078e0270 */
[----:B------:R0:W2:Y:S02]  /*2880*/  LDG.E.U16 R173, desc[UR26][R32.64] ;  /* 0x0000001a20ad7981 */ /* 0x0000a4000c1e1500 */
[----:B------:R-:W-:Y:S01]  /*2890*/  FMNMX R28, R67, R28, !PT ;  /* 0x0000001c431c7209 */ /* 0x000fe20007800000 */
[----:B------:R-:W-:Y:S02]  /*28a0*/  IMAD.WIDE R30, R151, 0x2, R124 ;  /* 0x00000002971e7825 */ /* 0x000fe400078e027c */
[----:B------:R-:W5:Y:S01]  /*28b0*/  LDG.E.U16 R182, desc[UR26][R182.64] ;  /* 0x0000001ab6b67981 */ /* 0x000f62000c1e1500 */
[----:B------:R-:W-:Y:S01]  /*28c0*/  FMNMX R29, R69, R28, !PT ;  /* 0x0000001c451d7209 */ /* 0x000fe20007800000 */
[C---:B0-----:R-:W-:Y:S02]  /*28d0*/  IMAD.WIDE R32, R151.reuse, 0x2, R126 ;  /* 0x0000000297207825 */ /* 0x041fe400078e027e */
[----:B------:R0:W2:Y:S02]  /*28e0*/  LDG.E.U16 R183, desc[UR26][R30.64] ;  /* 0x0000001a1eb77981 */ /* 0x0000a4000c1e1500 */
[----:B------:R-:W-:-:S02]  /*28f0*/  IMAD.WIDE R34, R151, 0x2, R128 ;  /* 0x0000000297227825 */ /* 0x000fc400078e0280 */
[----:B------:R1:W5:Y:S02]  /*2900*/  LDG.E.U16 R33, desc[UR26][R32.64] ;  /* 0x0000001a20217981 */ /* 0x000364000c1e1500 */
[----:B------:R-:W-:-:S04]  /*2910*/  IMAD.WIDE R24, R151, 0x2, R130 ;  /* 0x0000000297187825 */ /* 0x000fc800078e0282 */
[----:B------:R-:W-:Y:S01]  /*2920*/  FADD R180, R180, -R61 ;  /* 0x8000003db4b47221 */ /* 0x000fe20000000000 */
[----:B------:R-:W2:Y:S01]  /*2930*/  LDG.E.U16 R34, desc[UR26][R34.64] ;  /* 0x0000001a22227981 */ /* 0x000ea2000c1e1500 */
[----:B0-----:R-:W-:-:S04]  /*2940*/  FMNMX R30, R70, R29, !PT ;  /* 0x0000001d461e7209 */ /* 0x001fc80007800000 */
[----:B-1----:R-:W-:Y:S01]  /*2950*/  FMNMX R32, R71, R30, !PT ;  /* 0x0000001e47207209 */ /* 0x002fe20007800000 */
[----:B------:R-:W-:-:S03]  /*2960*/  IMAD.WIDE R26, R151, 0x2, R132 ;  /* 0x00000002971a7825 */ /* 0x000fc600078e0284 */
[----:B------:R-:W-:Y:S01]  /*2970*/  FMNMX R32, R73, R32, !PT ;  /* 0x0000002049207209 */ /* 0x000fe20007800000 */
[----:B------:R0:W2:Y:S01]  /*2980*/  LDG.E.U16 R35, desc[UR26][R24.64] ;  /* 0x0000001a18237981 */ /* 0x0000a2000c1e1500 */
[--C-:B------:R-:W-:Y:S01]  /*2990*/  FADD R163, R163, -R61.reuse ;  /* 0x8000003da3a37221 */ /* 0x100fe20000000000 */
[----:B------:R-:W-:Y:S01]  /*29a0*/  FADD R31, R178, -R61 ;  /* 0x8000003db21f7221 */ /* 0x000fe20000000000 */
[----:B------:R-:W-:Y:S01]  /*29b0*/  FMUL R180, R180, 1.4426950216293334961 ;  /* 0x3fb8aa3bb4b47820 */ /* 0x000fe20000400000 */
[----:B------:R1:W2:Y:S01]  /*29c0*/  LDG.E.U16 R191, desc[UR26][R26.64] ;  /* 0x0000001a1abf7981 */ /* 0x0002a2000c1e1500 */
[----:B------:R-:W-:Y:S01]  /*29d0*/  FMUL R63, R163, 1.4426950216293334961 ;  /* 0x3fb8aa3ba33f7820 */ /* 0x000fe20000400000 */
[----:B0-----:R-:W-:Y:S01]  /*29e0*/  FMNMX R25, R77, R32, !PT ;  /* 0x000000204d197209 */ /* 0x001fe20007800000 */
[----:B------:R-:W-:-:S04]  /*29f0*/  IMAD.WIDE R28, R151, 0x2, R134 ;  /* 0x00000002971c7825 */ /* 0x000fc800078e0286 */
[----:B------:R-:W-:Y:S01]  /*2a00*/  FMUL R163, R31, 1.4426950216293334961 ;  /* 0x3fb8aa3b1fa37820 */ /* 0x000fe20000400000 */
[----:B-1----:R-:W-:Y:S01]  /*2a10*/  FADD R26, R166, -R61 ;  /* 0x8000003da61a7221 */ /* 0x002fe20000000000 */
[----:B------:R-:W-:Y:S01]  /*2a20*/  FMNMX R27, R78, R25, !PT ;  /* 0x000000194e1b7209 */ /* 0x000fe20007800000 */
[----:B------:R0:W-:Y:S01]  /*2a30*/  MUFU.EX2 R178, R180 ;  /* 0x000000b400b27308 */ /* 0x0001e20000000800 */
[C---:B------:R-:W-:Y:S01]  /*2a40*/  IMAD.WIDE R30, R151.reuse, 0x2, R136 ;  /* 0x00000002971e7825 */ /* 0x040fe200078e0288 */
[----:B------:R1:W2:Y:S01]  /*2a50*/  LDG.E.U16 R29, desc[UR26][R28.64] ;  /* 0x0000001a1c1d7981 */ /* 0x0002a2000c1e1500 */
[----:B------:R-:W-:Y:S02]  /*2a60*/  FMNMX R175, R56, R27, !PT ;  /* 0x0000001b38af7209 */ /* 0x000fe40007800000 */
[C---:B------:R-:W-:Y:S02]  /*2a70*/  IMAD.WIDE R24, R151.reuse, 0x2, R138 ;  /* 0x0000000297187825 */ /* 0x040fe400078e028a */
[----:B------:R1:W2:Y:S02]  /*2a80*/  LDG.E.U16 R30, desc[UR26][R30.64] ;  /* 0x0000001a1e1e7981 */ /* 0x0002a4000c1e1500 */
[----:B0-----:R-:W-:Y:S01]  /*2a90*/  FMUL R180, R26, 1.4426950216293334961 ;  /* 0x3fb8aa3b1ab47820 */ /* 0x001fe20000400000 */
[----:B------:R-:W-:Y:S01]  /*2aa0*/  IMAD.WIDE R26, R151, 0x2, R140 ;  /* 0x00000002971a7825 */ /* 0x000fe200078e028c */
[----:B------:R0:W2:Y:S05]  /*2ab0*/  LDG.E.U16 R25, desc[UR26][R24.64] ;  /* 0x0000001a18197981 */ /* 0x0000aa000c1e1500 */
[----:B------:R0:W2:Y:S01]  /*2ac0*/  LDG.E.U16 R27, desc[UR26][R26.64] ;  /* 0x0000001a1a1b7981 */ /* 0x0000a2000c1e1500 */
[----:B-1----:R-:W-:Y:S01]  /*2ad0*/  FMNMX R28, R38, R175, !PT ;  /* 0x000000af261c7209 */ /* 0x002fe20007800000 */
[--C-:B------:R-:W-:Y:S01]  /*2ae0*/  FADD R32, R68, -R61.reuse ;  /* 0x8000003d44207221 */ /* 0x100fe20000000000 */
[----:B------:R-:W-:Y:S01]  /*2af0*/  FMUL R42, R42, UR29 ;  /* 0x0000001d2a2a7c20 */ /* 0x000fe20008400000 */
[----:B------:R-:W-:Y:S01]  /*2b00*/  FMUL R43, R43, UR29 ;  /* 0x0000001d2b2b7c20 */ /* 0x000fe20008400000 */
[----:B------:R-:W-:Y:S01]  /*2b10*/  FMNMX R28, R167, R28, !PT ;  /* 0x0000001ca71c7209 */ /* 0x000fe20007800000 */
[----:B------:R-:W-:Y:S01]  /*2b20*/  FMUL R175, R32, 1.4426950216293334961 ;  /* 0x3fb8aa3b20af7820 */ /* 0x000fe20000400000 */
[----:B------:R-:W-:Y:S01]  /*2b30*/  FMUL R31, R46, UR29 ;  /* 0x0000001d2e1f7c20 */ /* 0x000fe20008400000 */
[----:B------:R-:W-:Y:S01]  /*2b40*/  FMUL R51, R51, UR29 ;  /* 0x0000001d33337c20 */ /* 0x000fe20008400000 */
[----:B------:R-:W-:Y:S01]  /*2b50*/  FMNMX R32, R165, R28, !PT ;  /* 0x0000001ca5207209 */ /* 0x000fe20007800000 */
[----:B------:R-:W-:Y:S01]  /*2b60*/  FMUL R54, R54, UR29 ;  /* 0x0000001d36367c20 */ /* 0x000fe20008400000 */
[----:B------:R-:W-:Y:S01]  /*2b70*/  FMUL R207, R55, UR29 ;  /* 0x0000001d37cf7c20 */ /* 0x000fe20008400000 */
[--C-:B------:R-:W-:Y:S01]  /*2b80*/  FADD R37, R37, -R61.reuse ;  /* 0x8000003d25257221 */ /* 0x100fe20000000000 */
[----:B------:R-:W-:Y:S01]  /*2b90*/  FMNMX R32, R85, R32, !PT ;  /* 0x0000002055207209 */ /* 0x000fe20007800000 */
[----:B------:R-:W-:Y:S01]  /*2ba0*/  FADD R80, R80, -R61 ;  /* 0x8000003d50507221 */ /* 0x000fe20000000000 */
[----:B------:R-:W-:Y:S02]  /*2bb0*/  BAR.SYNC.DEFER_BLOCKING 0x0 ;  /* 0x0000000000007b1d */ /* 0x000fe40000010000 */
[----:B------:R-:W-:-:S04]  /*2bc0*/  FMNMX R32, R87, R32, !PT ;  /* 0x0000002057207209 */ /* 0x000fc80007800000 */
[----:B------:R-:W-:-:S04]  /*2bd0*/  FMNMX R32, R161, R32, !PT ;  /* 0x00000020a1207209 */ /* 0x000fc80007800000 */
[----:B------:R-:W-:-:S04]  /*2be0*/  FMNMX R32, R83, R32, !PT ;  /* 0x0000002053207209 */ /* 0x000fc80007800000 */
[----:B------:R-:W-:Y:S02]  /*2bf0*/  FMNMX R32, R81, R32, !PT ;  /* 0x0000002051207209 */ /* 0x000fe40007800000 */
[----:B0-----:R-:W-:Y:S02]  /*2c00*/  FSEL R24, R42, -INF , !P6 ;  /* 0xff8000002a187808 */ /* 0x001fe40007000000 */
[----:B------:R-:W-:Y:S02]  /*2c10*/  FMNMX R185, R39, R32, !PT ;  /* 0x0000002027b97209 */ /* 0x000fe40007800000 */
[----:B------:R-:W-:Y:S02]  /*2c20*/  SHF.R.U32.HI R28, RZ, 0x4, R58 ;  /* 0x00000004ff1c7819 */ /* 0x000fe4000001163a */
[----:B------:R-:W-:Y:S02]  /*2c30*/  FSEL R26, R43, -INF , !P5 ;  /* 0xff8000002b1a7808 */ /* 0x000fe40006800000 */
[----:B------:R-:W-:Y:S01]  /*2c40*/  FMNMX R187, R24, R185, !PT ;  /* 0x000000b918bb7209 */ /* 0x000fe20007800000 */
[----:B------:R-:W-:Y:S01]  /*2c50*/  FMUL R43, R47, UR29 ;  /* 0x0000001d2f2b7c20 */ /* 0x000fe20008400000 */
[----:B------:R-:W-:-:S02]  /*2c60*/  LOP3.LUT P6, RZ, R28, 0x1, RZ, 0xc0, !PT ;  /* 0x000000011cff7812 */ /* 0x000fc400078cc0ff */
[----:B------:R-:W-:Y:S02]  /*2c70*/  FSEL R31, R31, -INF , !P4 ;  /* 0xff8000001f1f7808 */ /* 0x000fe40006000000 */
[----:B------:R-:W-:Y:S01]  /*2c80*/  FMNMX R28, R26, R187, !PT ;  /* 0x000000bb1a1c7209 */ /* 0x000fe20007800000 */
[----:B------:R-:W-:Y:S01]  /*2c90*/  FMUL R47, R50, UR29 ;  /* 0x0000001d322f7c20 */ /* 0x000fe20008400000 */
[----:B------:R-:W-:Y:S02]  /*2ca0*/  FSEL R43, R43, -INF , !P3 ;  /* 0xff8000002b2b7808 */ /* 0x000fe40005800000 */
[----:B------:R-:W-:Y:S02]  /*2cb0*/  FMNMX R28, R31, R28, !PT ;  /* 0x0000001c1f1c7209 */ /* 0x000fe40007800000 */
[----:B------:R-:W-:Y:S02]  /*2cc0*/  SHF.R.U32.HI R58, RZ, 0x1, R58 ;  /* 0x00000001ff3a7819 */ /* 0x000fe4000001163a */
[----:B------:R-:W-:-:S02]  /*2cd0*/  FSEL R47, R47, -INF , !P2 ;  /* 0xff8000002f2f7808 */ /* 0x000fc40005000000 */
[----:B------:R-:W-:Y:S02]  /*2ce0*/  FMNMX R28, R43, R28, !PT ;  /* 0x0000001c2b1c7209 */ /* 0x000fe40007800000 */
[----:B------:R-:W-:Y:S02]  /*2cf0*/  LOP3.LUT P5, RZ, R58, 0x1, RZ, 0xc0, !PT ;  /* 0x000000013aff7812 */ /* 0x000fe400078ac0ff */
[----:B------:R-:W-:Y:S02]  /*2d00*/  FSEL R51, R51, -INF , !P6 ;  /* 0xff80000033337808 */ /* 0x000fe40007000000 */
[----:B------:R-:W-:Y:S02]  /*2d10*/  FMNMX R28, R47, R28, !PT ;  /* 0x0000001c2f1c7209 */ /* 0x000fe40007800000 */
[----:B------:R-:W-:Y:S02]  /*2d20*/  FSEL R55, R54, -INF , !P5 ;  /* 0xff80000036377808 */ /* 0x000fe40006800000 */
[----:B------:R-:W-:-:S02]  /*2d30*/  FMNMX R28, R51, R28, !PT ;  /* 0x0000001c331c7209 */ /* 0x000fc40007800000 */
[----:B------:R-:W-:Y:S02]  /*2d40*/  FSEL R207, R207, -INF , P1 ;  /* 0xff800000cfcf7808 */ /* 0x000fe40000800000 */
[----:B------:R-:W-:-:S04]  /*2d50*/  FMNMX R28, R55, R28, !PT ;  /* 0x0000001c371c7209 */ /* 0x000fc80007800000 */
[----:B------:R-:W-:-:S05]  /*2d60*/  FMNMX R28, R207, R28, !PT ;  /* 0x0000001ccf1c7209 */ /* 0x000fca0007800000 */
[----:B------:R-:W0:Y:S01]  /*2d70*/  SHFL.BFLY PT, R197, R28, 0x2, 0x1f ;  /* 0x0c401f001cc57f89 */ /* 0x000e2200000e0000 */
[----:B------:R-:W-:Y:S01]  /*2d80*/  FMUL R37, R37, 1.4426950216293334961 ;  /* 0x3fb8aa3b25257820 */ /* 0x000fe20000400000 */
[----:B------:R-:W-:-:S03]  /*2d90*/  FMUL R193, R80, 1.4426950216293334961 ;  /* 0x3fb8aa3b50c17820 */ /* 0x000fc60000400000 */
[----:B------:R1:W-:Y:S01]  /*2da0*/  MUFU.EX2 R80, R37 ;  /* 0x0000002500507308 */ /* 0x0003e20000000800 */
[----:B0-----:R-:W-:-:S05]  /*2db0*/  FMNMX R28, R28, R197, !PT ;  /* 0x000000c51c1c7209 */ /* 0x001fca0007800000 */
[----:B-1----:R-:W0:Y:S01]  /*2dc0*/  SHFL.BFLY PT, R37, R28, 0x1, 0x1f ;  /* 0x0c201f001c257f89 */ /* 0x002e2200000e0000 */
[--C-:B------:R-:W-:Y:S01]  /*2dd0*/  FADD R62, R62, -R61.reuse ;  /* 0x8000003d3e3e7221 */ /* 0x100fe20000000000 */
[----:B------:R-:W-:-:S03]  /*2de0*/  FADD R162, R162, -R61 ;  /* 0x8000003da2a27221 */ /* 0x000fc60000000000 */
[----:B------:R-:W-:Y:S01]  /*2df0*/  FMUL R32, R62, 1.4426950216293334961 ;  /* 0x3fb8aa3b3e207820 */ /* 0x000fe20000400000 */
[----:B------:R-:W-:Y:S01]  /*2e00*/  FMUL R62, R162, 1.4426950216293334961 ;  /* 0x3fb8aa3ba23e7820 */ /* 0x000fe20000400000 */
[----:B------:R-:W-:Y:S02]  /*2e10*/  FADD R170, R170, -R61 ;  /* 0x8000003daaaa7221 */ /* 0x000fe40000000000 */
[----:B------:R1:W-:Y:S01]  /*2e20*/  MUFU.EX2 R185, R32 ;  /* 0x0000002000b97308 */ /* 0x0003e20000000800 */
[----:B0-----:R-:W-:-:S04]  /*2e30*/  FMNMX R37, R28, R37, !PT ;  /* 0x000000251c257209 */ /* 0x001fc80007800000 */
[----:B------:R-:W-:-:S05]  /*2e40*/  FMNMX R162, R37, R158, !PT ;  /* 0x0000009e25a27209 */ /* 0x000fca0007800000 */
[--C-:B------:R-:W-:Y:S01]  /*2e50*/  FADD R28, R57, -R162.reuse ;  /* 0x800000a2391c7221 */ /* 0x100fe20000000000 */
[----:B------:R-:W-:-:S03]  /*2e60*/  FADD R60, R60, -R162 ;  /* 0x800000a23c3c7221 */ /* 0x000fc60000000000 */
[----:B------:R-:W-:Y:S01]  /*2e70*/  FMUL R28, R28, 1.4426950216293334961 ;  /* 0x3fb8aa3b1c1c7820 */ /* 0x000fe20000400000 */
[----:B-1----:R-:W-:Y:S01]  /*2e80*/  FMUL R32, R60, 1.4426950216293334961 ;  /* 0x3fb8aa3b3c207820 */ /* 0x002fe20000400000 */
[--C-:B------:R-:W-:Y:S02]  /*2e90*/  FADD R160, R160, -R61.reuse ;  /* 0x8000003da0a07221 */ /* 0x100fe40000000000 */
[----:B------:R0:W-:Y:S01]  /*2ea0*/  MUFU.EX2 R60, R28 ;  /* 0x0000001c003c7308 */ /* 0x0001e20000000800 */
[----:B------:R-:W-:Y:S01]  /*2eb0*/  FMUL R170, R170, 1.4426950216293334961 ;  /* 0x3fb8aa3baaaa7820 */ /* 0x000fe20000400000 */
[----:B------:R-:W-:Y:S01]  /*2ec0*/  FMUL R160, R160, 1.4426950216293334961 ;  /* 0x3fb8aa3ba0a07820 */ /* 0x000fe20000400000 */
[--C-:B------:R-:W-:Y:S01]  /*2ed0*/  FADD R176, R176, -R61.reuse ;  /* 0x8000003db0b07221 */ /* 0x100fe20000000000 */
[--C-:B0-----:R-:W-:Y:S01]  /*2ee0*/  FADD R28, R67, -R162.reuse ;  /* 0x800000a2431c7221 */ /* 0x101fe20000000000 */
[----:B------:R-:W-:Y:S01]  /*2ef0*/  FADD R172, R172, -R61 ;  /* 0x8000003dacac7221 */ /* 0x000fe20000000000 */
[----:B------:R-:W-:-:S02]  /*2f00*/  FADD R87, R87, -R162 ;  /* 0x800000a257577221 */ /* 0x000fc40000000000 */
[----:B------:R-:W-:Y:S01]  /*2f10*/  FMUL R28, R28, 1.4426950216293334961 ;  /* 0x3fb8aa3b1c1c7820 */ /* 0x000fe20000400000 */
[----:B------:R-:W-:Y:S01]  /*2f20*/  MUFU.EX2 R166, R170 ;  /* 0x000000aa00a67308 */ /* 0x000fe20000000800 */
[--C-:B------:R-:W-:Y:S01]  /*2f30*/  FADD R76, R76, -R61.reuse ;  /* 0x8000003d4c4c7221 */ /* 0x100fe20000000000 */
[--C-:B------:R-:W-:Y:S01]  /*2f40*/  FADD R36, R36, -R61.reuse ;  /* 0x8000003d24247221 */ /* 0x100fe20000000000 */
[--C-:B------:R-:W-:Y:S01]  /*2f50*/  FADD R73, R73, -R162.reuse ;  /* 0x800000a249497221 */ /* 0x100fe20000000000 */
[--C-:B------:R-:W-:Y:S01]  /*2f60*/  FADD R77, R77, -R162.reuse ;  /* 0x800000a24d4d7221 */ /* 0x100fe20000000000 */
[----:B------:R-:W-:Y:S01]  /*2f70*/  FADD R24, R24, -R162 ;  /* 0x800000a218187221 */ /* 0x000fe20000000000 */
[----:B------:R-:W-:Y:S02]  /*2f80*/  FMUL R176, R176, 1.4426950216293334961 ;  /* 0x3fb8aa3bb0b07820 */ /* 0x000fe40000400000 */
[----:B------:R0:W-:Y:S01]  /*2f90*/  MUFU.EX2 R170, R28 ;  /* 0x0000001c00aa7308 */ /* 0x0001e20000000800 */
[----:B------:R-:W-:Y:S01]  /*2fa0*/  FMUL R87, R87, 1.4426950216293334961 ;  /* 0x3fb8aa3b57577820 */ /* 0x000fe20000400000 */
[----:B------:R-:W-:Y:S01]  /*2fb0*/  FMUL R76, R76, 1.4426950216293334961 ;  /* 0x3fb8aa3b4c4c7820 */ /* 0x000fe20000400000 */
[----:B------:R-:W-:Y:S01]  /*2fc0*/  FMUL R36, R36, 1.4426950216293334961 ;  /* 0x3fb8aa3b24247820 */ /* 0x000fe20000400000 */
[--C-:B------:R-:W-:Y:S01]  /*2fd0*/  FADD R86, R86, -R61.reuse ;  /* 0x8000003d56567221 */ /* 0x100fe20000000000 */
[----:B------:R-:W-:-:S03]  /*2fe0*/  FADD R164, R164, -R61 ;  /* 0x8000003da4a47221 */ /* 0x000fc60000000000 */
[----:B------:R1:W-:Y:S01]  /*2ff0*/  MUFU.EX2 R187, R160 ;  /* 0x000000a000bb7308 */ /* 0x0003e20000000800 */
[----:B0-----:R-:W-:Y:S01]  /*3000*/  FADD R28, R56, -R162 ;  /* 0x800000a2381c7221 */ /* 0x001fe20000000000 */
[----:B---3--:R-:W-:Y:S01]  /*3010*/  STS.U16 [R2+UR25], R169 ;  /* 0x000000a902007988 */ /* 0x008fe20008000419 */
[----:B-1----:R-:W-:-:S03]  /*3020*/  FMUL R160, R172, 1.4426950216293334961 ;  /* 0x3fb8aa3baca07820 */ /* 0x002fc60000400000 */
[----:B----4-:R-:W-:Y:S01]  /*3030*/  STS.U16 [R2+UR25+0x400], R177 ;  /* 0x000400b102007988 */ /* 0x010fe20008000419 */
[----:B------:R-:W-:Y:S01]  /*3040*/  FMUL R172, R73, 1.4426950216293334961 ;  /* 0x3fb8aa3b49ac7820 */ /* 0x000fe20000400000 */
[----:B------:R-:W-:Y:S01]  /*3050*/  FADD R4, -R61, R4 ;  /* 0x000000043d047221 */ /* 0x000fe20000000100 */
[----:B------:R-:W-:Y:S01]  /*3060*/  FMUL R73, R77, 1.4426950216293334961 ;  /* 0x3fb8aa3b4d497820 */ /* 0x000fe20000400000 */
[----:B------:R-:W-:Y:S01]  /*3070*/  FMUL R24, R24, 1.4426950216293334961 ;  /* 0x3fb8aa3b18187820 */ /* 0x000fe20000400000 */
[--C-:B------:R-:W-:Y:S01]  /*3080*/  FADD R174, R174, -R61.reuse ;  /* 0x8000003daeae7221 */ /* 0x100fe20000000000 */
[----:B------:R-:W-:Y:S01]  /*3090*/  FMUL R77, R28, 1.4426950216293334961 ;  /* 0x3fb8aa3b1c4d7820 */ /* 0x000fe20000400000 */
[----:B------:R-:W-:Y:S01]  /*30a0*/  MUFU.EX2 R203, R176 ;  /* 0x000000b000cb7308 */ /* 0x000fe20000000800 */
[----:B------:R-:W-:Y:S01]  /*30b0*/  FADD R28, R165, -R162 ;  /* 0x800000a2a51c7221 */ /* 0x000fe20000000000 */
[----:B------:R-:W-:Y:S01]  /*30c0*/  FMUL R86, R86, 1.4426950216293334961 ;  /* 0x3fb8aa3b56567820 */ /* 0x000fe20000400000 */
[--C-:B------:R-:W-:Y:S01]  /*30d0*/  FADD R192, R192, -R61.reuse ;  /* 0x8000003dc0c07221 */ /* 0x100fe20000000000 */
[--C-:B------:R-:W-:Y:S01]  /*30e0*/  FADD R194, R194, -R61.reuse ;  /* 0x8000003dc2c27221 */ /* 0x100fe20000000000 */
[--C-:B------:R-:W-:Y:S01]  /*30f0*/  FADD R190, R190, -R61.reuse ;  /* 0x8000003dbebe7221 */ /* 0x100fe20000000000 */
[----:B------:R-:W-:-:S02]  /*3100*/  FADD R188, R188, -R61 ;  /* 0x8000003dbcbc7221 */ /* 0x000fc40000000000 */
[----:B------:R0:W-:Y:S01]  /*3110*/  MUFU.EX2 R181, R76 ;  /* 0x0000004c00b57308 */ /* 0x0001e20000000800 */
[--C-:B------:R-:W-:Y:S01]  /*3120*/  FADD R184, R184, -R61.reuse ;  /* 0x8000003db8b87221 */ /* 0x100fe20000000000 */
[--C-:B------:R-:W-:Y:S01]  /*3130*/  FADD R72, R72, -R61.reuse ;  /* 0x8000003d48487221 */ /* 0x100fe20000000000 */
[--C-:B------:R-:W-:Y:S01]  /*3140*/  FADD R84, R84, -R61.reuse ;  /* 0x8000003d54547221 */ /* 0x100fe20000000000 */
[--C-:B------:R-:W-:Y:S01]  /*3150*/  FADD R64, R64, -R61.reuse ;  /* 0x8000003d40407221 */ /* 0x100fe20000000000 */
[--C-:B------:R-:W-:Y:S01]  /*3160*/  FADD R168, R168, -R61.reuse ;  /* 0x8000003da8a87221 */ /* 0x100fe20000000000 */
[--C-:B------:R-:W-:Y:S02]  /*3170*/  FADD R69, R69, -R162.reuse ;  /* 0x800000a245457221 */ /* 0x100fe40000000000 */
[----:B------:R1:W-:Y:S01]  /*3180*/  MUFU.EX2 R195, R36 ;  /* 0x0000002400c37308 */ /* 0x0003e20000000800 */
[----:B0-----:R-:W-:Y:S01]  /*3190*/  FMUL R76, R164, 1.4426950216293334961 ;  /* 0x3fb8aa3ba44c7820 */ /* 0x001fe20000400000 */
[----:B-----5:R-:W-:Y:S06]  /*31a0*/  STS.U16 [R2+UR25+0x800], R33 ;  /* 0x0008002102007988 */ /* 0x020fec0008000419 */
[----:B------:R-:W-:Y:S01]  /*31b0*/  MUFU.EX2 R176, R87 ;  /* 0x0000005700b07308 */ /* 0x000fe20000000800 */
[----:B-1----:R-:W-:Y:S01]  /*31c0*/  FMUL R36, R4, 1.4426950216293334961 ;  /* 0x3fb8aa3b04247820 */ /* 0x002fe20000400000 */
[----:B------:R-:W-:Y:S01]  /*31d0*/  FMUL R164, R174, 1.4426950216293334961 ;  /* 0x3fb8aa3baea47820 */ /* 0x000fe20000400000 */
[--C-:B------:R-:W-:Y:S01]  /*31e0*/  FADD R4, R59, -R162.reuse ;  /* 0x800000a23b047221 */ /* 0x100fe20000000000 */
[--C-:B------:R-:W-:Y:S01]  /*31f0*/  FADD R70, R70, -R162.reuse ;  /* 0x800000a246467221 */ /* 0x100fe20000000000 */
[--C-:B------:R-:W-:Y:S01]  /*3200*/  FADD R71, R71, -R162.reuse ;  /* 0x800000a247477221 */ /* 0x100fe20000000000 */
[--C-:B------:R-:W-:Y:S01]  /*3210*/  FADD R167, R167, -R162.reuse ;  /* 0x800000a2a7a77221 */ /* 0x100fe20000000000 */
[--C-:B------:R-:W-:Y:S01]  /*3220*/  FADD R85, R85, -R162.reuse ;  /* 0x800000a255557221 */ /* 0x100fe20000000000 */
[----:B------:R0:W-:Y:S01]  /*3230*/  MUFU.EX2 R87, R24 ;  /* 0x0000001800577308 */ /* 0x0001e20000000800 */
[--C-:B------:R-:W-:Y:S01]  /*3240*/  FADD R161, R161, -R162.reuse ;  /* 0x800000a2a1a17221 */ /* 0x100fe20000000000 */
[--C-:B------:R-:W-:Y:S01]  /*3250*/  FADD R81, R81, -R162.reuse ;  /* 0x800000a251517221 */ /* 0x100fe20000000000 */
[----:B------:R-:W-:Y:S01]  /*3260*/  FADD R207, R207, -R162 ;  /* 0x800000a2cfcf7221 */ /* 0x000fe20000000000 */
[----:B--2---:R-:W-:Y:S04]  /*3270*/  STS.U16 [R2+UR25+0xc00], R29 ;  /* 0x000c001d02007988 */ /* 0x004fe80008000419 */
[----:B------:R1:W-:Y:S04]  /*3280*/  STS.U16 [R153+UR25+0x100], R182 ;  /* 0x000100b699007988 */ /* 0x0003e80008000419 */
[----:B------:R-:W-:Y:S04]  /*3290*/  STS.U16 [R153+UR25+0x500], R186 ;  /* 0x000500ba99007988 */ /* 0x000fe80008000419 */
        /* <DEDUP_REMOVED lines=8> */
[----:B------:R-:W-:Y:S04]  /*3320*/  STS.U16 [R150+UR25+0xb00], R191 ;  /* 0x000b00bf96007988 */ /* 0x000fe80008000419 */
[----:B------:R3:W-:Y:S01]  /*3330*/  STS.U16 [R150+UR25+0xf00], R27 ;  /* 0x000f001b96007988 */ /* 0x0007e20008000419 */
[----:B------:R4:W-:Y:S06]  /*3340*/  MEMBAR.ALL.CTA ;  /* 0x0000000000007992 */ /* 0x0009ec0000008000 */
[----:B----4-:R-:W4:Y:S01]  /*3350*/  FENCE.VIEW.ASYNC.S ;  /* 0x00000000000073c6 */ /* 0x010f220000000000 */
[----:B0-----:R-:W-:Y:S01]  /*3360*/  FADD R24, -R162, R158 ;  /* 0x0000009ea2187221 */ /* 0x001fe20000000100 */
[----:B------:R-:W-:Y:S01]  /*3370*/  FMUL R174, R28, 1.4426950216293334961 ;  /* 0x3fb8aa3b1cae7820 */ /* 0x000fe20000400000 */
[--C-:B------:R-:W-:Y:S01]  /*3380*/  FADD R40, R40, -R61.reuse ;  /* 0x8000003d28287221 */ /* 0x100fe20000000000 */
[--C-:B------:R-:W-:Y:S01]  /*3390*/  FADD R44, R44, -R61.reuse ;  /* 0x8000003d2c2c7221 */ /* 0x100fe20000000000 */
[--C-:B------:R-:W-:Y:S01]  /*33a0*/  FADD R48, R48, -R61.reuse ;  /* 0x8000003d30307221 */ /* 0x100fe20000000000 */
[----:B------:R-:W-:Y:S01]  /*33b0*/  FADD R52, R52, -R61 ;  /* 0x8000003d34347221 */ /* 0x000fe20000000000 */
[--C-:B------:R-:W-:Y:S01]  /*33c0*/  FADD R41, R41, -R162.reuse ;  /* 0x800000a229297221 */ /* 0x100fe20000000000 */
        /* <DEDUP_REMOVED lines=12> */
[----:B------:R-:W-:Y:S01]  /*3490*/  FADD R55, R55, -R162 ;  /* 0x800000a237377221 */ /* 0x000fe20000000000 */
[----:B------:R0:W-:Y:S01]  /*34a0*/  MUFU.EX2 R189, R86 ;  /* 0x0000005600bd7308 */ /* 0x0001e20000000800 */
[----:B------:R-:W-:Y:S01]  /*34b0*/  FMUL R66, R192, 1.4426950216293334961 ;  /* 0x3fb8aa3bc0427820 */ /* 0x000fe20000400000 */
        /* <DEDUP_REMOVED lines=8> */
[----:B0-----:R-:W-:Y:S01]  /*3540*/  FMUL R86, R168, 1.4426950216293334961 ;  /* 0x3fb8aa3ba8567820 */ /* 0x001fe20000400000 */
        /* <DEDUP_REMOVED lines=9> */
[----:B-1----:R-:W-:Y:S01]  /*35e0*/  FMUL R182, R207, 1.4426950216293334961 ;  /* 0x3fb8aa3bcfb67820 */ /* 0x002fe20000400000 */
        /* <DEDUP_REMOVED lines=19> */
[----:B------:R-:W0:Y:S08]  /*3720*/  MUFU.EX2 R59, R36 ;  /* 0x00000024003b7308 */ /* 0x000e300000000800 */
[----:B------:R-:W1:Y:S01]  /*3730*/  MUFU.EX2 R192, R24 ;  /* 0x0000001800c07308 */ /* 0x000e620000000800 */
[----:B------:R-:W-:-:S07]  /*3740*/  USHF.L.U32 UR5, UR28, 0x5, URZ ;  /* 0x000000051c057899 */ /* 0x000fce000800063f */
[----:B------:R-:W-:Y:S08]  /*3750*/  MUFU.EX2 R82, R188 ;  /* 0x000000bc00527308 */ /* 0x000ff00000000800 */
[----:B------:R-:W-:Y:S08]  /*3760*/  MUFU.EX2 R68, R180 ;  /* 0x000000b400447308 */ /* 0x000ff00000000800 */
[----:B------:R-:W-:Y:S08]  /*3770*/  MUFU.EX2 R165, R167 ;  /* 0x000000a700a57308 */ /* 0x000ff00000000800 */
[----:B------:R-:W-:Y:S08]  /*3780*/  MUFU.EX2 R83, R161 ;  /* 0x000000a100537308 */ /* 0x000ff00000000800 */
[----:B------:R-:W-:Y:S08]  /*3790*/  MUFU.EX2 R63, R63 ;  /* 0x0000003f003f7308 */ /* 0x000ff00000000800 */
[----:B------:R-:W5:Y:S08]  /*37a0*/  MUFU.EX2 R66, R66 ;  /* 0x0000004200427308 */ /* 0x000f700000000800 */
[----:B------:R-:W-:Y:S08]  /*37b0*/  MUFU.EX2 R65, R65 ;  /* 0x0000004100417308 */ /* 0x000ff00000000800 */
[----:B------:R-:W2:Y:S08]  /*37c0*/  MUFU.EX2 R74, R74 ;  /* 0x0000004a004a7308 */ /* 0x000eb00000000800 */
[----:B------:R-:W3:Y:S08]  /*37d0*/  MUFU.EX2 R75, R75 ;  /* 0x0000004b004b7308 */ /* 0x000ef00000000800 */
[----:B------:R-:W-:Y:S08]  /*37e0*/  MUFU.EX2 R79, R79 ;  /* 0x0000004f004f7308 */ /* 0x000ff00000000800 */
        /* <DEDUP_REMOVED lines=15> */
[----:B------:R-:W4:Y:S08]  /*38e0*/  MUFU.EX2 R4, R4 ;  /* 0x0000000400047308 */ /* 0x000f300000000800 */
[----:B------:R-:W4:Y:S08]  /*38f0*/  MUFU.EX2 R205, R41 ;  /* 0x0000002900cd7308 */ /* 0x000f300000000800 */
[----:B------:R-:W-:Y:S08]  /*3900*/  MUFU.EX2 R168, R45 ;  /* 0x0000002d00a87308 */ /* 0x000ff00000000800 */
[----:B------:R-:W4:Y:S08]  /*3910*/  MUFU.EX2 R209, R49 ;  /* 0x0000003100d17308 */ /* 0x000f300000000800 */
[----:B------:R-:W4:Y:S08]  /*3920*/  MUFU.EX2 R67, R53 ;  /* 0x0000003500437308 */ /* 0x000f300000000800 */
[----:B------:R-:W-:Y:S08]  /*3930*/  MUFU.EX2 R69, R69 ;  /* 0x0000004500457308 */ /* 0x000ff00000000800 */
[----:B------:R-:W4:Y:S08]  /*3940*/  MUFU.EX2 R70, R70 ;  /* 0x0000004600467308 */ /* 0x000f300000000800 */
[----:B------:R-:W-:Y:S08]  /*3950*/  MUFU.EX2 R71, R71 ;  /* 0x0000004700477308 */ /* 0x000ff00000000800 */
[----:B------:R-:W4:Y:S08]  /*3960*/  MUFU.EX2 R172, R172 ;  /* 0x000000ac00ac7308 */ /* 0x000f300000000800 */
[----:B------:R-:W-:Y:S08]  /*3970*/  MUFU.EX2 R73, R73 ;  /* 0x0000004900497308 */ /* 0x000ff00000000800 */
[----:B------:R-:W4:Y:S08]  /*3980*/  MUFU.EX2 R56, R32 ;  /* 0x0000002000387308 */ /* 0x000f300000000800 */
[----:B------:R-:W-:Y:S08]  /*3990*/  MUFU.EX2 R77, R77 ;  /* 0x0000004d004d7308 */ /* 0x000ff00000000800 */
[----:B------:R-:W4:Y:S08]  /*39a0*/  MUFU.EX2 R78, R38 ;  /* 0x00000026004e7308 */ /* 0x000f300000000800 */
[----:B------:R-:W4:Y:S08]  /*39b0*/  MUFU.EX2 R174, R174 ;  /* 0x000000ae00ae7308 */ /* 0x000f300000000800 */
[----:B------:R-:W4:Y:S08]  /*39c0*/  MUFU.EX2 R85, R85 ;  /* 0x0000005500557308 */ /* 0x000f300000000800 */
[----:B------:R-:W4:Y:S08]  /*39d0*/  MUFU.EX2 R180, R28 ;  /* 0x0000001c00b47308 */ /* 0x000f300000000800 */
[----:B------:R-:W-:Y:S08]  /*39e0*/  MUFU.EX2 R81, R81 ;  /* 0x0000005100517308 */ /* 0x000ff00000000800 */
[----:B------:R-:W4:Y:S08]  /*39f0*/  MUFU.EX2 R184, R39 ;  /* 0x0000002700b87308 */ /* 0x000f300000000800 */
[----:B------:R2:W4:Y:S08]  /*3a00*/  MUFU.EX2 R188, R26 ;  /* 0x0000001a00bc7308 */ /* 0x0005300000000800 */
[----:B------:R4:W-:Y:S08]  /*3a10*/  MUFU.EX2 R161, R31 ;  /* 0x0000001f00a17308 */ /* 0x0009f00000000800 */
[----:B------:R4:W4:Y:S08]  /*3a20*/  MUFU.EX2 R190, R43 ;  /* 0x0000002b00be7308 */ /* 0x0009300000000800 */
[----:B------:R4:W-:Y:S08]  /*3a30*/  MUFU.EX2 R167, R47 ;  /* 0x0000002f00a77308 */ /* 0x0009f00000000800 */
[----:B------:R4:W4:Y:S08]  /*3a40*/  MUFU.EX2 R158, R51 ;  /* 0x00000033009e7308 */ /* 0x0009300000000800 */
[----:B------:R-:W-:Y:S08]  /*3a50*/  MUFU.EX2 R169, R55 ;  /* 0x0000003700a97308 */ /* 0x000ff00000000800 */
[----:B------:R-:W4:Y:S01]  /*3a60*/  MUFU.EX2 R182, R182 ;  /* 0x000000b600b67308 */ /* 0x000f220000000800 */
[----:B------:R-:W-:Y:S01]  /*3a70*/  ULOP3.LUT UR5, UR5, 0x80, URZ, 0xc0, !UPT ;  /* 0x0000008005057892 */ /* 0x000fe2000f8ec03f */
[-C--:B0-----:R-:W-:Y:S01]  /*3a80*/  FMUL R88, R88, R59.reuse ;  /* 0x0000003b58587220 */ /* 0x081fe20000400000 */
[-C--:B------:R-:W-:Y:S01]  /*3a90*/  FMUL R89, R89, R59.reuse ;  /* 0x0000003b59597220 */ /* 0x080fe20000400000 */
[-C--:B------:R-:W-:Y:S01]  /*3aa0*/  FMUL R92, R92, R59.reuse ;  /* 0x0000003b5c5c7220 */ /* 0x080fe20000400000 */
[----:B------:R-:W-:Y:S01]  /*3ab0*/  ULEA.HI UR5, UR25, UR5, URZ, 0x1c ;  /* 0x0000000519057291 */ /* 0x000fe2000f8fe03f */
[----:B------:R-:W-:Y:S01]  /*3ac0*/  FMUL R93, R93, R59 ;  /* 0x0000003b5d5d7220 */ /* 0x000fe20000400000 */
[-C--:B-1----:R-:W-:Y:S01]  /*3ad0*/  FMUL R90, R90, R192.reuse ;  /* 0x000000c05a5a7220 */ /* 0x082fe20000400000 */
[-C--:B------:R-:W-:Y:S01]  /*3ae0*/  FMUL R91, R91, R192.reuse ;  /* 0x000000c05b5b7220 */ /* 0x080fe20000400000 */
[-C--:B------:R-:W-:Y:S01]  /*3af0*/  FMUL R94, R94, R192.reuse ;  /* 0x000000c05e5e7220 */ /* 0x080fe20000400000 */
[----:B------:R-:W-:Y:S01]  /*3b00*/  FMUL R95, R95, R192 ;  /* 0x000000c05f5f7220 */ /* 0x000fe20000400000 */
[----:B-----5:R-:W-:Y:S01]  /*3b10*/  F2FP.BF16.F32.PACK_AB R24, R66, R63 ;  /* 0x0000003f4218723e */ /* 0x020fe200000010ff */
[----:B------:R-:W-:Y:S01]  /*3b20*/  ULOP3.LUT UR6, UR5, 0x3fff, URZ, 0xc0, !UPT ;  /* 0x00003fff05067892 */ /* 0x000fe2000f8ec03f */
[----:B--2---:R-:W-:-:S02]  /*3b30*/  F2FP.BF16.F32.PACK_AB R26, R74, R65 ;  /* 0x000000414a1a723e */ /* 0x004fc400000010ff */
[----:B---3--:R-:W-:Y:S02]  /*3b40*/  F2FP.BF16.F32.PACK_AB R28, R82, R75 ;  /* 0x0000004b521c723e */ /* 0x008fe400000010ff */
[----:B----4-:R-:W-:Y:S02]  /*3b50*/  F2FP.BF16.F32.PACK_AB R25, R57, R4 ;  /* 0x000000043919723e */ /* 0x010fe400000010ff */
[----:B------:R-:W-:Y:S02]  /*3b60*/  F2FP.BF16.F32.PACK_AB R27, R205, R60 ;  /* 0x0000003ccd1b723e */ /* 0x000fe400000010ff */
[----:B------:R-:W-:Y:S02]  /*3b70*/  F2FP.BF16.F32.PACK_AB R29, R209, R168 ;  /* 0x000000a8d11d723e */ /* 0x000fe400000010ff */
[----:B------:R-:W-:Y:S02]  /*3b80*/  F2FP.BF16.F32.PACK_AB R30, R178, R79 ;  /* 0x0000004fb21e723e */ /* 0x000fe400000010ff */
[----:B------:R-:W-:-:S02]  /*3b90*/  F2FP.BF16.F32.PACK_AB R31, R170, R67 ;  /* 0x00000043aa1f723e */ /* 0x000fc400000010ff */
[----:B------:R-:W-:Y:S02]  /*3ba0*/  F2FP.BF16.F32.PACK_AB R32, R166, R163 ;  /* 0x000000a3a620723e */ /* 0x000fe400000010ff */
[----:B------:R-:W-:Y:S02]  /*3bb0*/  F2FP.BF16.F32.PACK_AB R33, R70, R69 ;  /* 0x000000454621723e */ /* 0x000fe400000010ff */
        /* <DEDUP_REMOVED lines=21> */
[----:B------:R-:W-:Y:S01]  /*3d10*/  F2FP.BF16.F32.PACK_AB R55, R182, R169 ;  /* 0x000000a9b637723e */ /* 0x000fe200000010ff */
[----:B------:R-:W-:Y:S06]  /*3d20*/  BAR.SYNC.DEFER_BLOCKING 0x0 ;  /* 0x0000000000007b1d */ /* 0x000fec0000010000 */
[----:B------:R-:W-:Y:S01]  /*3d30*/  UMOV UR7, 0x40000040 ;  /* 0x4000004000077882 */ /* 0x000fe20000000000 */
[----:B------:R-:W-:-:S06]  /*3d40*/  WARPGROUP.ARRIVE ;  /* 0x00000000000079c5 */ /* 0x000fcc0000000000 */
[----:B------:R-:W-:Y:S01]  /*3d50*/  HGMMA.64x16x16.F32.BF16 R88, R24, gdesc[UR4], R88 ;  /* 0x0020000418587df0 */ /* 0x000fe20008701858 */
[----:B------:R-:W-:Y:S01]  /*3d60*/  UIADD3 UR6, UP0, UR6, 0x2, URZ ;  /* 0x0000000206067890 */ /* 0x000fe2000ff1e03f */
[----:B------:R-:W-:-:S03]  /*3d70*/  UMOV UR5, URZ ;  /* 0x0000003f00057c82 */ /* 0x000fc60008000000 */
[----:B------:R-:W-:-:S04]  /*3d80*/  UIADD3.X UR7, UR5, 0x40000040, URZ, UP0, !UPT ;  /* 0x4000004005077890 */ /* 0x000fc800087fe43f */
[----:B------:R-:W-:-:S05]  /*3d90*/  UIADD3.64 UR30, UR6, 0x2, URZ ;  /* 0x00000002061e7897 */ /* 0x000fca000fffe03f */
[----:B------:R-:W-:Y:S04]  /*3da0*/  HGMMA.64x16x16.F32.BF16 R88, R28, gdesc[UR4], R88 ;  /* 0x002000041c587df0 */ /* 0x000fe80008701858 */
[----:B------:R-:W-:Y:S01]  /*3db0*/  HGMMA.64x16x16.F32.BF16 R88, R32, gdesc[UR28], R88 ;  /* 0x0020001c20587df0 */ /* 0x000fe20008701858 */
[----:B------:R-:W-:Y:S01]  /*3dc0*/  UIADD3.64 UR30, UR6, 0x4, URZ ;  /* 0x00000004061e7897 */ /* 0x000fe2000fffe03f */
[----:B------:R-:W-:Y:S01]  /*3dd0*/  FADD R66, R63, R66 ;  /* 0x000000423f427221 */ /* 0x000fe20000000000 */
[----:B------:R-:W-:-:S03]  /*3de0*/  FADD R57, R4, R57 ;  /* 0x0000003904397221 */ /* 0x000fc60000000000 */
[----:B------:R-:W-:Y:S01]  /*3df0*/  FADD R65, R65, R66 ;  /* 0x0000004241417221 */ /* 0x000fe20000000000 */
[----:B------:R-:W-:-:S03]  /*3e00*/  FADD R60, R60, R57 ;  /* 0x000000393c3c7221 */ /* 0x000fc60000000000 */
[----:B------:R-:W-:Y:S01]  /*3e10*/  HGMMA.64x16x16.F32.BF16 R88, R36, gdesc[UR28], R88 ;  /* 0x0020001c24587df0 */ /* 0x000fe20008701858 */
[----:B------:R-:W-:Y:S01]  /*3e20*/  UIADD3.64 UR30, UR6, 0xfe, URZ ;  /* 0x000000fe061e7897 */ /* 0x000fe2000fffe03f */
[----:B------:R-:W-:Y:S01]  /*3e30*/  FADD R74, R74, R65 ;  /* 0x000000414a4a7221 */ /* 0x000fe20000000000 */
[----:B------:R-:W-:-:S03]  /*3e40*/  FADD R205, R205, R60 ;  /* 0x0000003ccdcd7221 */ /* 0x000fc60000000000 */
        /* <DEDUP_REMOVED lines=9> */
[----:B------:R-:W-:Y:S01]  /*3ee0*/  FADD R69, R69, R170 ;  /* 0x000000aa45457221 */ /* 0x000fe20000000000 */
[----:B------:R-:W-:Y:S02]  /*3ef0*/  HGMMA.64x16x16.F32.BF16 R88, R40, gdesc[UR28], R88 ;  /* 0x0020001c28587df0 */ /* 0x000fe40008701858 */
[----:B------:R-:W-:Y:S01]  /*3f00*/  FADD R163, R166, R163 ;  /* 0x000000a3a6a37221 */ /* 0x000fe20000000000 */
[----:B------:R-:W-:-:S03]  /*3f10*/  FADD R70, R70, R69 ;  /* 0x0000004546467221 */ /* 0x000fc60000000000 */
[----:B------:R-:W-:Y:S01]  /*3f20*/  FADD R68, R68, R163 ;  /* 0x000000a344447221 */ /* 0x000fe20000000000 */
[----:B------:R-:W-:-:S03]  /*3f30*/  FADD R71, R71, R70 ;  /* 0x0000004647477221 */ /* 0x000fc60000000000 */
[----:B------:R-:W-:Y:S01]  /*3f40*/  FADD R175, R175, R68 ;  /* 0x00000044afaf7221 */ /* 0x000fe20000000000 */
[----:B------:R-:W-:Y:S01]  /*3f50*/  FADD R172, R172, R71 ;  /* 0x00000047acac7221 */ /* 0x000fe20000000000 */
[----:B------:R-:W-:Y:S02]  /*3f60*/  UIADD3.64 UR30, UR6, 0x100, URZ ;  /* 0x00000100061e7897 */ /* 0x000fe4000fffe03f */
        /* <DEDUP_REMOVED lines=31> */
[----:B------:R-:W-:Y:S01]  /*4160*/  HGMMA.64x16x16.F32.BF16 R88, R48, gdesc[UR28], R88 ;  /* 0x0020001c30587df0 */ /* 0x000fe20008701858 */
[----:B------:R-:W-:Y:S02]  /*4170*/  FADD R161, R161, R188 ;  /* 0x000000bca1a17221 */ /* 0x000fe40000000000 */
[----:B------:R-:W-:Y:S02]  /*4180*/  FADD R199, R199, R86 ;  /* 0x00000056c7c77221 */ /* 0x000fe40000000000 */
[----:B------:R-:W-:Y:S02]  /*4190*/  FADD R190, R190, R161 ;  /* 0x000000a1bebe7221 */ /* 0x000fe40000000000 */
[----:B------:R-:W-:Y:S02]  /*41a0*/  FADD R160, R160, R199 ;  /* 0x000000c7a0a07221 */ /* 0x000fe40000000000 */
[----:B------:R-:W-:-:S02]  /*41b0*/  FADD R167, R167, R190 ;  /* 0x000000bea7a77221 */ /* 0x000fc40000000000 */
[----:B------:R-:W-:Y:S02]  /*41c0*/  FADD R201, R201, R160 ;  /* 0x000000a0c9c97221 */ /* 0x000fe40000000000 */
[----:B------:R-:W-:Y:S02]  /*41d0*/  FADD R158, R158, R167 ;  /* 0x000000a79e9e7221 */ /* 0x000fe40000000000 */
[----:B------:R-:W-:Y:S02]  /*41e0*/  FADD R164, R164, R201 ;  /* 0x000000c9a4a47221 */ /* 0x000fe40000000000 */
[----:B------:R-:W-:Y:S02]  /*41f0*/  FADD R169, R169, R158 ;  /* 0x0000009ea9a97221 */ /* 0x000fe40000000000 */
[----:B------:R-:W-:Y:S02]  /*4200*/  FADD R164, R203, R164 ;  /* 0x000000a4cba47221 */ /* 0x000fe40000000000 */
[----:B------:R-:W-:-:S03]  /*4210*/  FADD R169, R182, R169 ;  /* 0x000000a9b6a97221 */ /* 0x000fc60000000000 */
[----:B------:R-:W0:Y:S01]  /*4220*/  SHFL.BFLY PT, R57, R164, 0x2, 0x1f ;  /* 0x0c401f00a4397f89 */ /* 0x000e2200000e0000 */
[----:B------:R-:W-:-:S03]  /*4230*/  UIADD3.64 UR6, UR6, 0x104, URZ ;  /* 0x0000010406067897 */ /* 0x000fc6000fffe03f */
[----:B------:R-:W1:Y:S06]  /*4240*/  SHFL.BFLY PT, R4, R169, 0x2, 0x1f ;  /* 0x0c401f00a9047f89 */ /* 0x000e6c00000e0000 */
[----:B------:R-:W-:Y:S01]  /*4250*/  HGMMA.64x16x16.F32.BF16 R88, R52, gdesc[UR4], R88, gsb0 ;  /* 0x0020000434587df0 */ /* 0x000fe20008001858 */
[----:B0-----:R-:W-:Y:S01]  /*4260*/  FADD R57, R164, R57 ;  /* 0x00000039a4397221 */ /* 0x001fe20000000000 */
[----:B-1----:R-:W-:-:S04]  /*4270*/  FADD R56, R169, R4 ;  /* 0x00000004a9387221 */ /* 0x002fc80000000000 */
[----:B------:R-:W0:Y:S04]  /*4280*/  SHFL.BFLY PT, R4, R57, 0x1, 0x1f ;  /* 0x0c201f0039047f89 */ /* 0x000e2800000e0000 */
[----:B------:R-:W1:Y:S01]  /*4290*/  SHFL.BFLY PT, R63, R56, 0x1, 0x1f ;  /* 0x0c201f00383f7f89 */ /* 0x000e6200000e0000 */
[----:B------:R-:W-:-:S06]  /*42a0*/  UIADD3 UR4, UR4, 0x80, URZ ;  /* 0x0000008004047890 */ /* 0x000fcc000fffe03f */
[----:B------:R-:W-:Y:S01]  /*42b0*/  ISETP.LE.AND P1, PT, R146, UR4, PT ;  /* 0x0000000492007c0c */ /* 0x000fe2000bf23270 */
[----:B------:R-:W-:Y:S02]  /*42c0*/  IMAD R151, R5, 0x80, R151 ;  /* 0x0000008005977824 */ /* 0x000fe400078e0297 */
[----:B------:R-:W-:Y:S02]  /*42d0*/  IMAD R155, R3, 0x80, R155 ;  /* 0x00000080039b7824 */ /* 0x000fe400078e029b */
[----:B------:R-:W-:Y:S02]  /*42e0*/  IMAD.MOV.U32 R158, RZ, RZ, R162 ;  /* 0x000000ffff9e7224 */ /* 0x000fe400078e00a2 */
[----:B0-----:R-:W-:Y:S01]  /*42f0*/  FADD R4, R57, R4 ;  /* 0x0000000439047221 */ /* 0x001fe20000000000 */
[----:B-1----:R-:W-:-:S03]  /*4300*/  FADD R63, R56, R63 ;  /* 0x0000003f383f7221 */ /* 0x002fc60000000000 */
[----:B------:R-:W-:Y:S01]  /*4310*/  FFMA R156, R59, R156, R4 ;  /* 0x0000009c3b9c7223 */ /* 0x000fe20000000004 */
[----:B------:R-:W-:Y:S02]  /*4320*/  WARPGROUP.DEPBAR.LE gsb0, 0x0 ;  /* 0x00008000000079c5 */ /* 0x000fe40000010000 */
[----:B------:R-:W-:Y:S01]  /*4330*/  FFMA R157, R192, R157, R63 ;  /* 0x0000009dc09d7223 */ /* 0x000fe2000000003f */
[----:B------:R-:W-:Y:S01]  /*4340*/  IMAD.MOV.U32 R4, RZ, RZ, R61 ;  /* 0x000000ffff047224 */ /* 0x000fe200078e003d */
[----:B------:R-:W-:Y:S06]  /*4350*/  @!P1 BRA `(.L_x_1) ;  /* 0xffffffcc00409947 */ /* 0x000fec000383ffff */
.L_x_0:
[--C-:B-1----:R-:W-:Y:S01]  /*4360*/  SHF.R.S32.HI R2, RZ, 0x5, R0.reuse ;  /* 0x00000005ff027819 */ /* 0x102fe20000011400 */
[C---:B------:R-:W-:Y:S01]  /*4370*/  IMAD.SHL.U32 R3, R0.reuse, 0x8, RZ ;  /* 0x0000000800037824 */ /* 0x040fe200078e00ff */
[----:B------:R-:W-:Y:S01]  /*4380*/  SHF.R.S32.HI R6, RZ, 0x4, R0 ;  /* 0x00000004ff067819 */ /* 0x000fe20000011400 */
[C---:B------:R-:W-:Y:S01]  /*4390*/  IMAD.SHL.U32 R5, R0.reuse, 0x4, RZ ;  /* 0x0000000400057824 */ /* 0x040fe200078e00ff */
[----:B------:R-:W-:Y:S01]  /*43a0*/  LOP3.LUT R4, R0, 0x8, RZ, 0xc0, !PT ;  /* 0x0000000800047812 */ /* 0x000fe200078ec0ff */
[----:B------:R-:W-:Y:S01]  /*43b0*/  FMUL R11, R88, 0.25 ;  /* 0x3e800000580b7820 */ /* 0x000fe20000400000 */
[----:B------:R-:W-:Y:S01]  /*43c0*/  SGXT R2, R2, 0x1 ;  /* 0x000000010202781a */ /* 0x000fe20000000200 */
[----:B------:R-:W-:Y:S01]  /*43d0*/  BAR.SYNC.DEFER_BLOCKING 0x0 ;  /* 0x0000000000007b1d */ /* 0x000fe20000010000 */
[----:B------:R-:W-:Y:S02]  /*43e0*/  SGXT R0, R6, 0x1 ;  /* 0x000000010600781a */ /* 0x000fe40000000200 */
[----:B------:R-:W-:-:S02]  /*43f0*/  LOP3.LUT R13, R3, 0x38, RZ, 0xc0, !PT ;  /* 0x00000038030d7812 */ /* 0x000fc400078ec0ff */
[----:B------:R-:W-:-:S03]  /*4400*/  LOP3.LUT R6, R5, 0xc0, RZ, 0xc0, !PT ;  /* 0x000000c005067812 */ /* 0x000fc600078ec0ff */
[----:B------:R-:W0:Y:S01]  /*4410*/  LDC R24, c[0x0][0x278] ;  /* 0x00009e00ff187b82 */ /* 0x000e220000000800 */
[----:B------:R-:W-:Y:S01]  /*4420*/  LOP3.LUT R3, R2, 0x804, RZ, 0xc0, !PT ;  /* 0x0000080402037812 */ /* 0x000fe200078ec0ff */
[----:B------:R-:W-:Y:S01]  /*4430*/  ULDC.64 UR4, c[0x0][0x270] ;  /* 0x00009c0000047ab9 */ /* 0x000fe20000000a00 */
[----:B------:R-:W-:Y:S01]  /*4440*/  LOP3.LUT R5, R0, 0x804, RZ, 0xc0, !PT ;  /* 0x0000080400057812 */ /* 0x000fe200078ec0ff */
[----:B------:R-:W-:Y:S01]  /*4450*/  FMUL R0, R95, 0.25 ;  /* 0x3e8000005f007820 */ /* 0x000fe20000400000 */
[----:B------:R-:W-:Y:S01]  /*4460*/  FSETP.GT.AND P1, PT, |R157|, 8.50705917302346158658e+37, PT ;  /* 0x7e8000009d00780b */ /* 0x000fe20003f24200 */
[----:B------:R-:W-:Y:S01]  /*4470*/  UIMAD UR4, UR24, UR4, URZ ;  /* 0x00000004180472a4 */ /* 0x000fe2000f8e023f */
[----:B------:R-:W-:Y:S01]  /*4480*/  LOP3.LUT R2, R3, 0xbc, R144, 0x78, !PT ;  /* 0x000000bc03027812 */ /* 0x000fe200078e7890 */
[----:B------:R-:W-:Y:S01]  /*4490*/  VIADD R3, R6, UR25 ;  /* 0x0000001906037c36 */ /* 0x000fe20008000000 */
[----:B------:R-:W-:Y:S01]  /*44a0*/  FSEL R8, R0, R95, P1 ;  /* 0x0000005f00087208 */ /* 0x000fe20000800000 */
[----:B------:R-:W-:Y:S01]  /*44b0*/  FMUL R0, R93, 0.25 ;  /* 0x3e8000005d007820 */ /* 0x000fe20000400000 */
[----:B------:R-:W-:Y:S01]  /*44c0*/  FSETP.GT.AND P2, PT, |R156|, 8.50705917302346158658e+37, PT ;  /* 0x7e8000009c00780b */ /* 0x000fe20003f44200 */
[----:B------:R-:W-:-:S02]  /*44d0*/  IMAD.IADD R147, R147, 0x1, R2 ;  /* 0x0000000193937824 */ /* 0x000fc400078e0202 */
[----:B------:R-:W-:Y:S01]  /*44e0*/  FMUL R2, R91, 0.25 ;  /* 0x3e8000005b027820 */ /* 0x000fe20000400000 */
[----:B------:R-:W-:Y:S01]  /*44f0*/  FSETP.GEU.AND P6, PT, |R156|, 1.175494350822287508e-38, PT ;  /* 0x008000009c00780b */ /* 0x000fe20003fce200 */
[----:B------:R-:W1:Y:S01]  /*4500*/  LDC.64 R28, c[0x0][0x228] ;  /* 0x00008a00ff1c7b82 */ /* 0x000e620000000a00 */
[----:B------:R-:W-:Y:S01]  /*4510*/  FSEL R93, R0, R93, P2 ;  /* 0x0000005d005d7208 */ /* 0x000fe20001000000 */
[----:B------:R-:W-:Y:S01]  /*4520*/  FMUL R0, R156, 8388608 ;  /* 0x4b0000009c007820 */ /* 0x000fe20000400000 */
[----:B------:R-:W-:Y:S01]  /*4530*/  LEA.HI R12, R4, R3, RZ, 0x1f ;  /* 0x00000003040c7211 */ /* 0x000fe200078ff8ff */
[----:B------:R-:W-:Y:S01]  /*4540*/  FMUL R3, R94, 0.25 ;  /* 0x3e8000005e037820 */ /* 0x000fe20000400000 */
[----:B------:R-:W-:Y:S01]  /*4550*/  FSETP.GEU.AND P3, PT, R156, 1.175494350822287508e-38, PT ;  /* 0x008000009c00780b */ /* 0x000fe20003f6e000 */
[----:B------:R-:W-:Y:S01]  /*4560*/  FMUL R4, R89, 0.25 ;  /* 0x3e80000059047820 */ /* 0x000fe20000400000 */
[----:B------:R-:W-:Y:S01]  /*4570*/  FSEL R10, R2, R91, P1 ;  /* 0x0000005b020a7208 */ /* 0x000fe20000800000 */
[C---:B------:R-:W-:Y:S01]  /*4580*/  FMUL R2, R157.reuse, 8388608 ;  /* 0x4b0000009d027820 */ /* 0x040fe20000400000 */
[----:B------:R-:W-:Y:S01]  /*4590*/  FSETP.GEU.AND P4, PT, R157, 1.175494350822287508e-38, PT ;  /* 0x008000009d00780b */ /* 0x000fe20003f8e000 */
[----:B------:R-:W-:Y:S01]  /*45a0*/  IMAD.IADD R20, R13, 0x1, R12 ;  /* 0x000000010d147824 */ /* 0x000fe200078e020c */
[----:B------:R-:W-:Y:S01]  /*45b0*/  FSEL R16, R0, R156, !P3 ;  /* 0x0000009c00107208 */ /* 0x000fe20005800000 */
[----:B------:R-:W-:Y:S01]  /*45c0*/  @P2 FMUL R156, R156, 0.25 ;  /* 0x3e8000009c9c2820 */ /* 0x000fe20000400000 */
[----:B------:R-:W-:Y:S01]  /*45d0*/  FSEL R94, R3, R94, P1 ;  /* 0x0000005e035e7208 */ /* 0x000fe20000800000 */
[----:B------:R-:W-:Y:S01]  /*45e0*/  FMUL R3, R92, 0.25 ;  /* 0x3e8000005c037820 */ /* 0x000fe20000400000 */
[----:B------:R-:W-:Y:S01]  /*45f0*/  FSEL R22, R2, R157, !P4 ;  /* 0x0000009d02167208 */ /* 0x000fe20006000000 */
[----:B------:R-:W-:Y:S01]  /*4600*/  @!P6 FMUL R156, R156, 16777216 ;  /* 0x4b8000009c9ce820 */ /* 0x000fe20000400000 */
[----:B------:R-:W-:Y:S01]  /*4610*/  IADD3 R148, R13, R148, R5 ;  /* 0x000000940d947210 */ /* 0x000fe20007ffe005 */
[----:B------:R-:W-:Y:S01]  /*4620*/  FMUL R5, R90, 0.25 ;  /* 0x3e8000005a057820 */ /* 0x000fe20000400000 */
[----:B------:R-:W-:Y:S01]  /*4630*/  FSETP.GEU.AND P5, PT, |R157|, 1.175494350822287508e-38, PT ;  /* 0x008000009d00780b */ /* 0x000fe20003fae200 */
[----:B------:R-:W2:Y:S01]  /*4640*/  MUFU.RCP R6, R156 ;  /* 0x0000009c00067308 */ /* 0x000ea20000001000 */
[----:B------:R-:W-:Y:S01]  /*4650*/  FSEL R9, R3, R92, P2 ;  /* 0x0000005c03097208 */ /* 0x000fe20001000000 */
[----:B------:R-:W-:Y:S01]  /*4660*/  VIADD R3, R22, 0xc0cafb0d ;  /* 0xc0cafb0d16037836 */ /* 0x000fe20000000000 */
[----:B------:R-:W-:Y:S01]  /*4670*/  FSEL R90, R5, R90, P1 ;  /* 0x0000005a055a7208 */ /* 0x000fe20000800000 */
[----:B------:R-:W-:Y:S01]  /*4680*/  @P1 FMUL R157, R157, 0.25 ;  /* 0x3e8000009d9d1820 */ /* 0x000fe20000400000 */
[----:B------:R-:W-:Y:S01]  /*4690*/  FSEL R89, R4, R89, P2 ;  /* 0x0000005904597208 */ /* 0x000fe20001000000 */
[----:B------:R-:W-:Y:S01]  /*46a0*/  VIADD R2, R16, 0xc0cafb0d ;  /* 0xc0cafb0d10027836 */ /* 0x000fe20000000000 */
[----:B------:R-:W-:Y:S01]  /*46b0*/  LOP3.LUT R5, R3, 0xff800000, RZ, 0xc0, !PT ;  /* 0xff80000003057812 */ /* 0x000fe200078ec0ff */
[----:B------:R-:W-:Y:S01]  /*46c0*/  @!P6 FMUL R93, R93, 16777216 ;  /* 0x4b8000005d5de820 */ /* 0x000fe20000400000 */
[----:B------:R-:W-:Y:S01]  /*46d0*/  FSEL R4, RZ, -23, P4 ;  /* 0xc1b80000ff047808 */ /* 0x000fe20002000000 */
[----:B------:R-:W-:Y:S01]  /*46e0*/  @!P6 FMUL R9, R9, 16777216 ;  /* 0x4b8000000909e820 */ /* 0x000fe20000400000 */
[----:B------:R-:W-:Y:S01]  /*46f0*/  I2FP.F32.S32 R7, R5 ;  /* 0x0000000500077245 */ /* 0x000fe20000201400 */
[----:B------:R-:W-:Y:S01]  /*4700*/  @!P5 FMUL R157, R157, 16777216 ;  /* 0x4b8000009d9dd820 */ /* 0x000fe20000400000 */
[----:B------:R-:W-:Y:S01]  /*4710*/  FSEL R11, R11, R88, P2 ;  /* 0x000000580b0b7208 */ /* 0x000fe20001000000 */
[----:B------:R-:W-:-:S02]  /*4720*/  IMAD.IADD R5, R22, 0x1, -R5 ;  /* 0x0000000116057824 */ /* 0x000fc400078e0a05 */
[----:B------:R-:W-:Y:S01]  /*4730*/  @!P6 FMUL R89, R89, 16777216 ;  /* 0x4b8000005959e820 */ /* 0x000fe20000400000 */
[----:B------:R-:W-:Y:S01]  /*4740*/  FFMA.FTZ R4, R7, 1.1920928955078125e-07, R4 ;  /* 0x3400000007047823 */ /* 0x000fe20000010004 */
[----:B------:R-:W-:Y:S02]  /*4750*/  IMAD.MOV.U32 R13, RZ, RZ, 0x3dc6b27f ;  /* 0x3dc6b27fff0d7424 */ /* 0x000fe400078e00ff */
[----:B------:R-:W-:Y:S01]  /*4760*/  @!P6 FMUL R11, R11, 16777216 ;  /* 0x4b8000000b0be820 */ /* 0x000fe20000400000 */
[----:B------:R-:W3:Y:S01]  /*4770*/  MUFU.RCP R7, R157 ;  /* 0x0000009d00077308 */ /* 0x000ee20000001000 */
[----:B------:R-:W-:Y:S01]  /*4780*/  FADD R5, R5, -1 ;  /* 0xbf80000005057421 */ /* 0x000fe20000000000 */
[----:B------:R-:W-:Y:S01]  /*4790*/  LOP3.LUT R2, R2, 0xff800000, RZ, 0xc0, !PT ;  /* 0xff80000002027812 */ /* 0x000fe200078ec0ff */
[C---:B--2---:R-:W-:Y:S01]  /*47a0*/  FMUL R93, R6.reuse, R93 ;  /* 0x0000005d065d7220 */ /* 0x044fe20000400000 */
[C---:B------:R-:W-:Y:S01]  /*47b0*/  FMUL R9, R6.reuse, R9 ;  /* 0x0000000906097220 */ /* 0x040fe20000400000 */
[C---:B------:R-:W-:Y:S01]  /*47c0*/  FMUL R12, R6.reuse, R89 ;  /* 0x00000059060c7220 */ /* 0x040fe20000400000 */
[----:B------:R-:W-:Y:S01]  /*47d0*/  FMUL R14, R6, R11 ;  /* 0x0000000b060e7220 */ /* 0x000fe20000400000 */
[CC--:B------:R-:W-:Y:S01]  /*47e0*/  FFMA.FTZ R6, R5.reuse, R13.reuse, -0.16845393180847167969 ;  /* 0xbe2c7f3005067423 */ /* 0x0c0fe2000001000d */
[----:B------:R-:W-:Y:S01]  /*47f0*/  I2FP.F32.S32 R3, R2 ;  /* 0x0000000200037245 */ /* 0x000fe20000201400 */
[----:B------:R-:W-:Y:S01]  /*4800*/  IMAD.IADD R2, R16, 0x1, -R2 ;  /* 0x0000000110027824 */ /* 0x000fe200078e0a02 */
[----:B------:R-:W-:Y:S01]  /*4810*/  FSEL R0, RZ, -23, P3 ;  /* 0xc1b80000ff007808 */ /* 0x000fe20001800000 */
[C---:B------:R-:W-:Y:S01]  /*4820*/  FFMA.FTZ R6, R5.reuse, R6, 0.1716887056827545166 ;  /* 0x3e2fcf2a05067423 */ /* 0x040fe20000010006 */
[----:B------:R-:W-:Y:S01]  /*4830*/  @!P5 FMUL R8, R8, 16777216 ;  /* 0x4b8000000808d820 */ /* 0x000fe20000400000 */
[----:B------:R-:W-:Y:S01]  /*4840*/  FADD R2, R2, -1 ;  /* 0xbf80000002027421 */ /* 0x000fe20000000000 */
[----:B------:R-:W-:Y:S01]  /*4850*/  @!P5 FMUL R94, R94, 16777216 ;  /* 0x4b8000005e5ed820 */ /* 0x000fe20000400000 */
[----:B------:R-:W-:Y:S01]  /*4860*/  FFMA.FTZ R6, R5, R6, -0.17900948226451873779 ;  /* 0xbe374e4305067423 */ /* 0x000fe20000010006 */
[----:B------:R-:W-:Y:S01]  /*4870*/  @!P5 FMUL R10, R10, 16777216 ;  /* 0x4b8000000a0ad820 */ /* 0x000fe20000400000 */
[----:B------:R-:W-:Y:S01]  /*4880*/  @!P5 FMUL R90, R90, 16777216 ;  /* 0x4b8000005a5ad820 */ /* 0x000fe20000400000 */
[----:B------:R-:W-:Y:S01]  /*4890*/  FFMA.FTZ R0, R3, 1.1920928955078125e-07, R0 ;  /* 0x3400000003007823 */ /* 0x000fe20000010000 */
[C---:B------:R-:W-:Y:S01]  /*48a0*/  FFMA.FTZ R3, R2.reuse, R13, -0.16845393180847167969 ;  /* 0xbe2c7f3002037423 */ /* 0x040fe2000001000d */
[----:B------:R-:W-:Y:S01]  /*48b0*/  FFMA.FTZ R6, R5, R6, 0.20512372255325317383 ;  /* 0x3e520bf405067423 */ /* 0x000fe20000010006 */
[C---:B---3--:R-:W-:Y:S01]  /*48c0*/  FMUL R8, R7.reuse, R8 ;  /* 0x0000000807087220 */ /* 0x048fe20000400000 */
[C---:B------:R-:W-:Y:S01]  /*48d0*/  FMUL R94, R7.reuse, R94 ;  /* 0x0000005e075e7220 */ /* 0x040fe20000400000 */
[C---:B------:R-:W-:Y:S01]  /*48e0*/  FMUL R11, R7.reuse, R10 ;  /* 0x0000000a070b7220 */ /* 0x040fe20000400000 */
[----:B------:R-:W-:Y:S01]  /*48f0*/  FMUL R7, R7, R90 ;  /* 0x0000005a07077220 */ /* 0x000fe20000400000 */
[C---:B------:R-:W-:Y:S01]  /*4900*/  FFMA.FTZ R3, R2.reuse, R3, 0.1716887056827545166 ;  /* 0x3e2fcf2a02037423 */ /* 0x040fe20000010003 */
[----:B------:R-:W-:Y:S01]  /*4910*/  FFMA.FTZ R6, R5, R6, -0.24046532809734344482 ;  /* 0xbe763c8b05067423 */ /* 0x000fe20000010006 */
[----:B------:R-:W-:Y:S01]  /*4920*/  F2FP.BF16.F32.PACK_AB R9, R9, R14 ;  /* 0x0000000e0909723e */ /* 0x000fe200000010ff */
[----:B0-----:R-:W-:Y:S01]  /*4930*/  IMAD R143, R143, R24, RZ ;  /* 0x000000188f8f7224 */ /* 0x001fe200078e02ff */
[----:B------:R-:W-:Y:S01]  /*4940*/  F2FP.BF16.F32.PACK_AB R12, R93, R12 ;  /* 0x0000000c5d0c723e */ /* 0x000fe200000010ff */
[----:B------:R-:W-:Y:S01]  /*4950*/  FFMA.FTZ R3, R2, R3, -0.17900948226451873779 ;  /* 0xbe374e4302037423 */ /* 0x000fe20000010003 */
[----:B------:R-:W-:Y:S01]  /*4960*/  F2FP.BF16.F32.PACK_AB R94, R94, R7 ;  /* 0x000000075e5e723e */ /* 0x000fe200000010ff */
[----:B------:R-:W-:Y:S01]  /*4970*/  FFMA.FTZ R6, R5, R6, 0.28857114911079406738 ;  /* 0x3e93bf9905067423 */ /* 0x000fe20000010006 */
[----:B------:R-:W-:Y:S01]  /*4980*/  F2FP.BF16.F32.PACK_AB R8, R8, R11 ;  /* 0x0000000b0808723e */ /* 0x000fe200000010ff */
[----:B------:R0:W-:Y:S01]  /*4990*/  STS [R147+UR25], R9 ;  /* 0x0000000993007988 */ /* 0x0001e20008000819 */
[----:B------:R-:W-:Y:S01]  /*49a0*/  LOP3.LUT R15, R147, 0x40, RZ, 0x3c, !PT ;  /* 0x00000040930f7812 */ /* 0x000fe200078e3cff */
[----:B------:R-:W-:Y:S01]  /*49b0*/  FFMA.FTZ R3, R2, R3, 0.20512372255325317383 ;  /* 0x3e520bf402037423 */ /* 0x000fe20000010003 */
[C---:B------:R-:W-:Y:S01]  /*49c0*/  FFMA.FTZ R6, R5.reuse, R6, -0.36067417263984680176 ;  /* 0xbeb8aa4905067423 */ /* 0x040fe20000010006 */
[----:B------:R-:W-:Y:S01]  /*49d0*/  STS [R147+UR25+0x100], R12 ;  /* 0x0001000c93007988 */ /* 0x000fe20008000819 */
[----:B------:R-:W-:Y:S01]  /*49e0*/  ISETP.GE.U32.AND P1, PT, R16, 0x7f800000, PT ;  /* 0x7f8000001000780c */ /* 0x000fe20003f26070 */
[----:B------:R-:W-:Y:S01]  /*49f0*/  FFMA.FTZ R3, R2, R3, -0.24046532809734344482 ;  /* 0xbe763c8b02037423 */ /* 0x000fe20000010003 */
[----:B------:R-:W-:Y:S01]  /*4a00*/  FFMA.FTZ R6, R5, R6, 0.48089820146560668945 ;  /* 0x3ef6384a05067423 */ /* 0x000fe20000010006 */
[----:B------:R-:W-:Y:S01]  /*4a10*/  STS [R15+UR25+0x400], R94 ;  /* 0x0004005e0f007988 */ /* 0x000fe20008000819 */
[----:B------:R-:W-:-:S02]  /*4a20*/  IMAD R7, R24, 0x4, R143 ;  /* 0x0000000418077824 */ /* 0x000fc400078e028f */
[C---:B------:R-:W-:Y:S01]  /*4a30*/  FFMA.FTZ R3, R2.reuse, R3, 0.28857114911079406738 ;  /* 0x3e93bf9902037423 */ /* 0x040fe20000010003 */
[C---:B------:R-:W-:Y:S01]  /*4a40*/  FFMA.FTZ R6, R5.reuse, R6, -0.72134751081466674805 ;  /* 0xbf38aa3b05067423 */ /* 0x040fe20000010006 */
[----:B------:R2:W-:Y:S01]  /*4a50*/  STS [R15+UR25+0x500], R8 ;  /* 0x000500080f007988 */ /* 0x0005e20008000819 */
[----:B------:R-:W-:Y:S01]  /*4a60*/  BAR.SYNC.DEFER_BLOCKING 0x0 ;  /* 0x0000000000007b1d */ /* 0x000fe20000010000 */
[----:B------:R-:W-:Y:S01]  /*4a70*/  FFMA.FTZ R3, R2, R3, -0.36067417263984680176 ;  /* 0xbeb8aa4902037423 */ /* 0x000fe20000010003 */
[C---:B------:R-:W-:Y:S01]  /*4a80*/  FMUL R6, R5.reuse, R6 ;  /* 0x0000000605067220 */ /* 0x040fe20000400000 */
[----:B------:R-:W-:Y:S01]  /*4a90*/  ISETP.GE.U32.AND P3, PT, R22, 0x7f800000, PT ;  /* 0x7f8000001600780c */ /* 0x000fe20003f66070 */
[----:B0-----:R-:W-:Y:S02]  /*4aa0*/  IMAD R9, R24, 0x4, R7 ;  /* 0x0000000418097824 */ /* 0x001fe400078e0207 */
[----:B------:R-:W-:Y:S01]  /*4ab0*/  FFMA.FTZ R3, R2, R3, 0.48089820146560668945 ;  /* 0x3ef6384a02037423 */ /* 0x000fe20000010003 */
[----:B------:R-:W-:Y:S01]  /*4ac0*/  FMUL R6, R5, R6 ;  /* 0x0000000605067220 */ /* 0x000fe20000400000 */
[----:B------:R-:W-:Y:S01]  /*4ad0*/  USHF.L.U32 UR6, UR4, 0x1, URZ ;  /* 0x0000000104067899 */ /* 0x000fe2000800063f */
[----:B------:R-:W-:-:S02]  /*4ae0*/  IMAD R11, R24, 0x4, R9 ;  /* 0x00000004180b7824 */ /* 0x000fc400078e0209 */
[----:B------:R-:W-:Y:S01]  /*4af0*/  FFMA.FTZ R3, R2, R3, -0.72134751081466674805 ;  /* 0xbf38aa3b02037423 */ /* 0x000fe20000010003 */
[----:B------:R-:W-:Y:S01]  /*4b00*/  FFMA.FTZ R5, R5, 1.4426950216293334961, R6 ;  /* 0x3fb8aa3b05057823 */ /* 0x000fe20000010006 */
[----:B------:R-:W-:Y:S01]  /*4b10*/  LOP3.LUT R6, R148, 0x4, RZ, 0x3c, !PT ;  /* 0x0000000494067812 */ /* 0x000fe200078e3cff */
[----:B------:R-:W-:Y:S02]  /*4b20*/  IMAD R13, R24, 0x4, R11 ;  /* 0x00000004180d7824 */ /* 0x000fe400078e020b */
[----:B------:R-:W-:Y:S01]  /*4b30*/  FMUL R3, R2, R3 ;  /* 0x0000000302037220 */ /* 0x000fe20000400000 */
[----:B------:R-:W-:Y:S01]  /*4b40*/  FADD R18, R4, R5 ;  /* 0x0000000504127221 */ /* 0x000fe20000000000 */
[----:B------:R-:W-:Y:S01]  /*4b50*/  FSETP.NEU.AND P2, PT, R16, RZ, PT ;  /* 0x000000ff1000720b */ /* 0x000fe20003f4d000 */
[----:B------:R-:W-:Y:S02]  /*4b60*/  @P3 IMAD.MOV.U32 R5, RZ, RZ, 0x7f800000 ;  /* 0x7f800000ff053424 */ /* 0x000fe400078e00ff */
[----:B------:R-:W-:Y:S01]  /*4b70*/  FMUL R3, R2, R3 ;  /* 0x0000000302037220 */ /* 0x000fe20000400000 */
[----:B--2---:R-:W-:Y:S01]  /*4b80*/  IMAD R15, R24, 0x4, R13 ;  /* 0x00000004180f7824 */ /* 0x004fe200078e020d */
[----:B------:R-:W-:Y:S01]  /*4b90*/  LOP3.LUT R144, R144, 0xf8, RZ, 0xc0, !PT ;  /* 0x000000f890907812 */ /* 0x000fe200078ec0ff */
[----:B------:R-:W-:Y:S01]  /*4ba0*/  @P3 FFMA.FTZ R18, R22, R5, +INF ;  /* 0x7f80000016123423 */ /* 0x000fe20000010005 */
[----:B------:R-:W-:Y:S01]  /*4bb0*/  FFMA.FTZ R3, R2, 1.4426950216293334961, R3 ;  /* 0x3fb8aa3b02037823 */ /* 0x000fe20000010003 */
[----:B------:R-:W-:Y:S01]  /*4bc0*/  IMAD R2, R142, UR5, RZ ;  /* 0x000000058e027c24 */ /* 0x000fe2000f8e02ff */
[----:B------:R-:W-:Y:S01]  /*4bd0*/  UIMAD.WIDE UR4, UR4, 0x2, URZ ;  /* 0x00000002040478a5 */ /* 0x000fe2000f8e023f */
[----:B------:R-:W0:Y:S01]  /*4be0*/  LDS R21, [R148+UR25] ;  /* 0x0000001994157984 */ /* 0x000e220008000800 */
[----:B------:R-:W-:Y:S01]  /*4bf0*/  FADD R0, R0, R3 ;  /* 0x0000000300007221 */ /* 0x000fe20000000000 */
[----:B------:R-:W-:-:S02]  /*4c00*/  @P1 IMAD.MOV.U32 R3, RZ, RZ, 0x7f800000 ;  /* 0x7f800000ff031424 */ /* 0x000fc400078e00ff */
[----:B------:R-:W2:Y:S01]  /*4c10*/  LDS R25, [R6+UR25] ;  /* 0x0000001906197984 */ /* 0x000ea20008000800 */
[----:B------:R-:W-:Y:S02]  /*4c20*/  IMAD R17, R24, 0x4, R15 ;  /* 0x0000000418117824 */ /* 0x000fe400078e020f */
[----:B------:R-:W-:Y:S01]  /*4c30*/  @P1 FFMA.FTZ R0, R16, R3, +INF ;  /* 0x7f80000010001423 */ /* 0x000fe20000010003 */
[C---:B------:R-:W-:Y:S01]  /*4c40*/  IMAD.SHL.U32 R3, R2.reuse, 0x2, RZ ;  /* 0x0000000202037824 */ /* 0x040fe200078e00ff */
[----:B------:R-:W3:Y:S01]  /*4c50*/  LDS R23, [R148+UR25+0x200] ;  /* 0x0002001994177984 */ /* 0x000ee20008000800 */
[----:B------:R-:W-:Y:S01]  /*4c60*/  IMAD.HI R2, R2, 0x2, RZ ;  /* 0x0000000202027827 */ /* 0x000fe200078e02ff */
[----:B------:R-:W-:Y:S01]  /*4c70*/  FSETP.NEU.AND P1, PT, R22, RZ, PT ;  /* 0x000000ff1600720b */ /* 0x000fe20003f2d000 */
[----:B------:R-:W-:Y:S01]  /*4c80*/  ULDC UR4, c[0x0][0x27c] ;  /* 0x00009f0000047ab9 */ /* 0x000fe20000000800 */
[----:B------:R4:W5:Y:S01]  /*4c90*/  LDS R27, [R6+UR25+0x200] ;  /* 0x00020019061b7984 */ /* 0x0009620008000800 */
[----:B-1----:R-:W-:Y:S01]  /*4ca0*/  IADD3 R16, P4, P5, R3, UR6, R28 ;  /* 0x0000000603107c10 */ /* 0x002fe2000fd9e01c */
[----:B------:R-:W-:Y:S01]  /*4cb0*/  IMAD R19, R24, 0x4, R17 ;  /* 0x0000000418137824 */ /* 0x000fe200078e0211 */
[----:B------:R-:W-:Y:S01]  /*4cc0*/  FSEL R0, R0, -INF , P2 ;  /* 0xff80000000007808 */ /* 0x000fe20001000000 */
[----:B------:R-:W-:Y:S01]  /*4cd0*/  UIMAD UR4, UR24, UR4, URZ ;  /* 0x00000004180472a4 */ /* 0x000fe2000f8e023f */
[----:B------:R-:W-:-:S02]  /*4ce0*/  IADD3.X R22, R2, UR5, R29, P4, P5 ;  /* 0x0000000502167c10 */ /* 0x000fc4000a7ea41d */
[-C--:B------:R-:W-:Y:S01]  /*4cf0*/  LEA R2, P5, R143, R16.reuse, 0x1 ;  /* 0x000000108f027211 */ /* 0x080fe200078a08ff */
[----:B------:R-:W1:Y:S01]  /*4d00*/  LDC.64 R28, c[0x0][0x230] ;  /* 0x00008c00ff1c7b82 */ /* 0x000e620000000a00 */
[-C--:B------:R-:W-:Y:S01]  /*4d10*/  LEA R4, P6, R7, R16.reuse, 0x1 ;  /* 0x0000001007047211 */ /* 0x080fe200078c08ff */
[----:B------:R-:W-:Y:S01]  /*4d20*/  USHF.L.U32 UR6, UR4, 0x2, URZ ;  /* 0x0000000204067899 */ /* 0x000fe2000800063f */
[-C--:B----4-:R-:W-:Y:S01]  /*4d30*/  LEA R6, P3, R9, R16.reuse, 0x1 ;  /* 0x0000001009067211 */ /* 0x090fe200078608ff */
[----:B------:R-:W-:Y:S01]  /*4d40*/  UIMAD.WIDE UR4, UR4, 0x4, URZ ;  /* 0x00000004040478a5 */ /* 0x000fe2000f8e023f */
[----:B------:R-:W-:Y:S02]  /*4d50*/  LEA R8, P4, R11, R16, 0x1 ;  /* 0x000000100b087211 */ /* 0x000fe400078808ff */
[----:B------:R-:W-:Y:S02]  /*4d60*/  LEA.HI.X.SX32 R3, R143, R22, 0x1, P5 ;  /* 0x000000168f037211 */ /* 0x000fe400028f0eff */
[----:B------:R-:W-:-:S02]  /*4d70*/  LEA R10, P5, R13, R16, 0x1 ;  /* 0x000000100d0a7211 */ /* 0x000fc400078a08ff */
[----:B------:R-:W-:Y:S02]  /*4d80*/  LEA.HI.X.SX32 R5, R7, R22, 0x1, P6 ;  /* 0x0000001607057211 */ /* 0x000fe400030f0eff */
[----:B------:R-:W-:Y:S02]  /*4d90*/  LEA R12, P6, R15, R16, 0x1 ;  /* 0x000000100f0c7211 */ /* 0x000fe400078c08ff */
[----:B------:R-:W-:Y:S02]  /*4da0*/  LEA.HI.X.SX32 R7, R9, R22, 0x1, P3 ;  /* 0x0000001609077211 */ /* 0x000fe400018f0eff */
[----:B------:R-:W-:Y:S02]  /*4db0*/  LEA R14, P3, R17, R16, 0x1 ;  /* 0x00000010110e7211 */ /* 0x000fe400078608ff */
[----:B------:R-:W-:Y:S01]  /*4dc0*/  LEA.HI.X.SX32 R9, R11, R22, 0x1, P4 ;  /* 0x000000160b097211 */ /* 0x000fe200020f0eff */
[----:B0-----:R0:W-:Y:S01]  /*4dd0*/  STG.E.U16 desc[UR26][R2.64], R21 ;  /* 0x0000001502007986 */ /* 0x0011e2000c10151a */
[----:B------:R-:W-:-:S02]  /*4de0*/  LEA R16, P4, R19, R16, 0x1 ;  /* 0x0000001013107211 */ /* 0x000fc400078808ff */
[-C--:B------:R-:W-:Y:S01]  /*4df0*/  LEA.HI.X.SX32 R11, R13, R22.reuse, 0x1, P5 ;  /* 0x000000160d0b7211 */ /* 0x080fe200028f0eff */
[----:B--2---:R2:W-:Y:S01]  /*4e00*/  STG.E.U16 desc[UR26][R4.64], R25 ;  /* 0x0000001904007986 */ /* 0x0045e2000c10151a */
[-C--:B------:R-:W-:Y:S02]  /*4e10*/  LEA.HI.X.SX32 R13, R15, R22.reuse, 0x1, P6 ;  /* 0x000000160f0d7211 */ /* 0x080fe400030f0eff */
[-C--:B------:R-:W-:Y:S02]  /*4e20*/  LEA.HI.X.SX32 R15, R17, R22.reuse, 0x1, P3 ;  /* 0x00000016110f7211 */ /* 0x080fe400018f0eff */
[----:B------:R-:W-:Y:S02]  /*4e30*/  LEA.HI.X.SX32 R17, R19, R22, 0x1, P4 ;  /* 0x0000001613117211 */ /* 0x000fe400020f0eff */
[----:B------:R-:W-:Y:S02]  /*4e40*/  PRMT R19, R21, 0x7632, R19 ;  /* 0x0000763215137816 */ /* 0x000fe40000000013 */
[----:B------:R-:W-:-:S02]  /*4e50*/  PRMT R22, R25, 0x7632, R22 ;  /* 0x0000763219167816 */ /* 0x000fc40000000016 */
[----:B0-----:R-:W-:Y:S01]  /*4e60*/  FSEL R3, R18, -INF , P1 ;  /* 0xff80000012037808 */ /* 0x001fe20000800000 */
[----:B------:R0:W-:Y:S01]  /*4e70*/  STG.E.U16 desc[UR26][R6.64], R19 ;  /* 0x0000001306007986 */ /* 0x0001e2000c10151a */
[----:B--2---:R-:W-:-:S03]  /*4e80*/  FFMA R4, R0, 0.69314718246459960938, R61 ;  /* 0x3f31721800047823 */ /* 0x004fc6000000003d */
[----:B------:R2:W-:Y:S01]  /*4e90*/  STG.E.U16 desc[UR26][R8.64], R22 ;  /* 0x0000001608007986 */ /* 0x0005e2000c10151a */
[----:B------:R-:W-:Y:S01]  /*4ea0*/  FFMA R5, R3, 0.69314718246459960938, R162 ;  /* 0x3f31721803057823 */ /* 0x000fe200000000a2 */
[C---:B------:R-:W-:Y:S02]  /*4eb0*/  IMAD.SHL.U32 R3, R142.reuse, 0x4, RZ ;  /* 0x000000048e037824 */ /* 0x040fe400078e00ff */
[----:B---3--:R3:W-:Y:S01]  /*4ec0*/  STG.E.U16 desc[UR26][R10.64], R23 ;  /* 0x000000170a007986 */ /* 0x0087e2000c10151a */
[----:B------:R-:W-:Y:S02]  /*4ed0*/  IMAD.HI R142, R142, 0x4, RZ ;  /* 0x000000048e8e7827 */ /* 0x000fe400078e02ff */
[----:B-1----:R-:W-:Y:S01]  /*4ee0*/  IADD3 R2, P1, P2, R3, UR6, R28 ;  /* 0x0000000603027c10 */ /* 0x002fe2000fa3e01c */
[----:B-----5:R3:W-:Y:S01]  /*4ef0*/  STG.E.U16 desc[UR26][R12.64], R27 ;  /* 0x0000001b0c007986 */ /* 0x0207e2000c10151a */
[----:B0-----:R-:W-:Y:S02]  /*4f00*/  PRMT R7, R23, 0x7632, R7 ;  /* 0x0000763217077816 */ /* 0x001fe40000000007 */
[----:B------:R-:W-:-:S02]  /*4f10*/  IADD3.X R3, R142, UR5, R29, P1, P2 ;  /* 0x000000058e037c10 */ /* 0x000fc40008fe441d */
[----:B--2---:R-:W-:Y:S01]  /*4f20*/  PRMT R8, R27, 0x7632, R8 ;  /* 0x000076321b087816 */ /* 0x004fe20000000008 */
[----:B------:R3:W-:Y:S04]  /*4f30*/  STG.E.U16 desc[UR26][R14.64], R7 ;  /* 0x000000070e007986 */ /* 0x0007e8000c10151a */
[----:B------:R3:W-:Y:S01]  /*4f40*/  STG.E.U16 desc[UR26][R16.64], R8 ;  /* 0x0000000810007986 */ /* 0x0007e2000c10151a */
[----:B------:R-:W-:Y:S06]  /*4f50*/  BAR.SYNC.DEFER_BLOCKING 0x0 ;  /* 0x0000000000007b1d */ /* 0x000fec0000010000 */
[----:B------:R3:W-:Y:S02]  /*4f60*/  STS.64 [R144+UR25], R4 ;  /* 0x0000000490007988 */ /* 0x0007e40008000a19 */
[----:B------:R-:W-:Y:S06]  /*4f70*/  BAR.SYNC.DEFER_BLOCKING 0x0 ;  /* 0x0000000000007b1d */ /* 0x000fec0000010000 */
[----:B------:R-:W-:Y:S05]  /*4f80*/  @P0 EXIT ;  /* 0x000000000000094d */ /* 0x000fea0003800000 */
[----:B---3--:R-:W0:Y:S04]  /*4f90*/  LDS R5, [R20] ;  /* 0x0000000014057984 */ /* 0x008e280000000800 */
[----:B0-----:R-:W-:Y:S01]  /*4fa0*/  STG.E desc[UR26][R2.64], R5 ;  /* 0x0000000502007986 */ /* 0x001fe2000c10191a */
[----:B------:R-:W-:Y:S05]  /*4fb0*/  EXIT ;  /* 0x000000000000794d */ /* 0x000fea0003800000 */
.L_x_2:
[----:B------:R-:W-:-:S00]  /*4fc0*/  BRA `(.L_x_2) ;  /* 0xfffffffc00fc7947 */ /* 0x000fc0000383ffff */
[----:B------:R-:W-:-:S00]  /*4fd0*/  NOP ;  /* 0x0000000000007918 */ /* 0x000fc00000000000 */
        /* <DEDUP_REMOVED lines=10> */
.L_x_3:


//--------------------- .nv.global.init           --------------------------
	.section	.nv.global.init,"aw",@progbits
.nv.global.init:
	.type		_$_str,@object
	.size		_$_str,(.L_0 - _$_str)
_$_str:
        /*0000*/ 	.byte	0x5f, 0x5f, 0x43, 0x55, 0x44, 0x41, 0x5f, 0x46, 0x54, 0x5a, 0x00
.L_0:


//--------------------- .nv.shared.attn_fwd       --------------------------
	.section	.nv.shared.attn_fwd,"aw",@nobits
	.sectionflags	@""
	.align	16
	.zero		1024


//--------------------- .nv.shared.reserved.0     --------------------------
	.section	.nv.shared.reserved.0,"aw",@nobits
	.weak		__nv_reservedSMEM_offset_0_alias
	.size		__nv_reservedSMEM_offset_0_alias, 0, 0
	.other		__nv_reservedSMEM_offset_0_alias,@"STO_CUDA_RESERVED_SHARED STV_DEFAULT"
__nv_reservedSMEM_offset_0_alias:
	.zero		0


//--------------------- .nv.constant0.attn_fwd    --------------------------
	.section	.nv.constant0.attn_fwd,"a",@progbits
	.sectionflags	@""
	.align	4
.nv.constant0.attn_fwd:
	.zero		664


//--------------------- SYMBOLS --------------------------

	.type		.nv.reservedSmem.offset0,@object
	.size		.nv.reservedSmem.offset0,0x4
